	.target	sm_90a

	.elftype	@"ET_EXEC"


//--------------------- .note.nv.tkinfo           --------------------------
	.section	.note.nv.tkinfo,"",@"SHT_NOTE"
	.sectionflags	@"SHF_NOTE_NV_TKINFO"
	.tkinfo
        /*0018*/ 	.word	0x00000002
        /*0030*/ 	.string	""
        /*0030*/ 	.string	"ptxas"
        /*0030*/ 	.string	"Cuda compilation tools, release 13.0, V13.0.88"
        /*0030*/ 	.string	"Build cuda_13.0.r13.0/compiler.36424714_0"
        /*0030*/ 	.string	"-arch sm_90a -m 64 "



//--------------------- .note.nv.cuinfo           --------------------------
	.section	.note.nv.cuinfo,"",@"SHT_NOTE"
	.sectionflags	@"SHF_NOTE_NV_CUINFO"
        /*0018*/ 	.short	0x0002
        /*001a*/ 	.short	0x005a
        /*001c*/ 	.short	0x0082
	.zero		2


//--------------------- .nv.info                  --------------------------
	.section	.nv.info,"",@"SHT_CUDA_INFO"
	.align	4


	//----- nvinfo : EIATTR_REGCOUNT
	.align		4
        /*0000*/ 	.byte	0x04, 0x2f
        /*0002*/ 	.short	(.L_15 - .L_14)
	.align		4
.L_14:
        /*0004*/ 	.word	index@(_ZN7cutlass13device_kernelINS_4gemm6kernel13GemmUniversalIN4cute5tupleIJiiiiEEENS1_10collective13CollectiveMmaINS1_34MainloopSm90TmaGmmaWarpSpecializedILi6ENS5_IJNS4_1CILi2EEENSA_ILi1EEESC_EEENS1_35KernelTmaWarpSpecializedCooperativeEEENS5_IJNSA_ILi512EEENSA_ILi8EEENSA_ILi32EEEEEENS_10bfloat16_tENS5_IJlSC_lEEESK_SL_NS4_8TiledMMAINS4_8MMA_AtomIJNS4_4SM904GMMA26MMA_64x8x16_F32BF16BF16_SSILNSP_5MajorE0ELSR_0ELNSP_7ScaleInE1ELSS_1EEEEEENS4_6LayoutISD_NS5_IJSC_NSA_ILi0EEESW_EEEEENS5_IJNS4_10UnderscoreESZ_SZ_EEEEENS4_13SM90_TMA_LOADENS4_14ComposedLayoutINS4_7SwizzleILi2ELi4ELi3EEENS4_18smem_ptr_flag_bitsILi16EEENSV_INS5_IJSH_SI_EEENS5_IJSI_SC_EEEEEEEvNS4_8identityENS4_23SM90_TMA_LOAD_MULTICASTES1B_vS1C_EENS_8epilogue10collective6detail29Sm90TmaWarpSpecializedAdapterINS1G_15DefaultEpilogueISK_SL_SL_NS1F_6thread17LinearCombinationISK_Li1EffLNS1K_9ScaleType4KindE0ELNS_15FloatRoundStyleE2ESK_EENS1_15EpilogueDefaultEEEEEvvEEEEvNT_6ParamsE)
        /*0008*/ 	.word	0x000000a8


	//----- nvinfo : EIATTR_FRAME_SIZE
	.align		4
.L_15:
        /*000c*/ 	.byte	0x04, 0x11
        /*000e*/ 	.short	(.L_17 - .L_16)
	.align		4
.L_16:
        /*0010*/ 	.word	index@(_ZN7cutlass13device_kernelINS_4gemm6kernel13GemmUniversalIN4cute5tupleIJiiiiEEENS1_10collective13CollectiveMmaINS1_34MainloopSm90TmaGmmaWarpSpecializedILi6ENS5_IJNS4_1CILi2EEENSA_ILi1EEESC_EEENS1_35KernelTmaWarpSpecializedCooperativeEEENS5_IJNSA_ILi512EEENSA_ILi8EEENSA_ILi32EEEEEENS_10bfloat16_tENS5_IJlSC_lEEESK_SL_NS4_8TiledMMAINS4_8MMA_AtomIJNS4_4SM904GMMA26MMA_64x8x16_F32BF16BF16_SSILNSP_5MajorE0ELSR_0ELNSP_7ScaleInE1ELSS_1EEEEEENS4_6LayoutISD_NS5_IJSC_NSA_ILi0EEESW_EEEEENS5_IJNS4_10UnderscoreESZ_SZ_EEEEENS4_13SM90_TMA_LOADENS4_14ComposedLayoutINS4_7SwizzleILi2ELi4ELi3EEENS4_18smem_ptr_flag_bitsILi16EEENSV_INS5_IJSH_SI_EEENS5_IJSI_SC_EEEEEEEvNS4_8identityENS4_23SM90_TMA_LOAD_MULTICASTES1B_vS1C_EENS_8epilogue10collective6detail29Sm90TmaWarpSpecializedAdapterINS1G_15DefaultEpilogueISK_SL_SL_NS1F_6thread17LinearCombinationISK_Li1EffLNS1K_9ScaleType4KindE0ELNS_15FloatRoundStyleE2ESK_EENS1_15EpilogueDefaultEEEEEvvEEEEvNT_6ParamsE)
        /*0014*/ 	.word	0x00000000


	//----- nvinfo : EIATTR_MIN_STACK_SIZE
	.align		4
.L_17:
        /*0018*/ 	.byte	0x04, 0x12
        /*001a*/ 	.short	(.L_19 - .L_18)
	.align		4
.L_18:
        /*001c*/ 	.word	index@(_ZN7cutlass13device_kernelINS_4gemm6kernel13GemmUniversalIN4cute5tupleIJiiiiEEENS1_10collective13CollectiveMmaINS1_34MainloopSm90TmaGmmaWarpSpecializedILi6ENS5_IJNS4_1CILi2EEENSA_ILi1EEESC_EEENS1_35KernelTmaWarpSpecializedCooperativeEEENS5_IJNSA_ILi512EEENSA_ILi8EEENSA_ILi32EEEEEENS_10bfloat16_tENS5_IJlSC_lEEESK_SL_NS4_8TiledMMAINS4_8MMA_AtomIJNS4_4SM904GMMA26MMA_64x8x16_F32BF16BF16_SSILNSP_5MajorE0ELSR_0ELNSP_7ScaleInE1ELSS_1EEEEEENS4_6LayoutISD_NS5_IJSC_NSA_ILi0EEESW_EEEEENS5_IJNS4_10UnderscoreESZ_SZ_EEEEENS4_13SM90_TMA_LOADENS4_14ComposedLayoutINS4_7SwizzleILi2ELi4ELi3EEENS4_18smem_ptr_flag_bitsILi16EEENSV_INS5_IJSH_SI_EEENS5_IJSI_SC_EEEEEEEvNS4_8identityENS4_23SM90_TMA_LOAD_MULTICASTES1B_vS1C_EENS_8epilogue10collective6detail29Sm90TmaWarpSpecializedAdapterINS1G_15DefaultEpilogueISK_SL_SL_NS1F_6thread17LinearCombinationISK_Li1EffLNS1K_9ScaleType4KindE0ELNS_15FloatRoundStyleE2ESK_EENS1_15EpilogueDefaultEEEEEvvEEEEvNT_6ParamsE)
        /*0020*/ 	.word	0x00000000
.L_19:


//--------------------- .nv.compat                --------------------------
	.section	.nv.compat,"",@"SHT_CUDA_COMPAT_INFO"
	.align	4
        /*0000*/ 	.byte	0x02, 0x09, 0x01, 0x00, 0x02, 0x02, 0x04, 0x00, 0x02, 0x05, 0x05, 0x00, 0x03, 0x07, 0x01, 0x01
        /*0010*/ 	.byte	0x02, 0x03, 0x01, 0x00, 0x02, 0x06, 0x01, 0x00, 0x04, 0x0b, 0x08, 0x00, 0x00, 0x00, 0x00, 0x00
        /*0020*/ 	.byte	0x00, 0x00, 0x00, 0x00


//--------------------- .nv.info._ZN7cutlass13device_kernelINS_4gemm6kernel13GemmUniversalIN4cute5tupleIJiiiiEEENS1_10collective13CollectiveMmaINS1_34MainloopSm90TmaGmmaWarpSpecializedILi6ENS5_IJNS4_1CILi2EEENSA_ILi1EEESC_EEENS1_35KernelTmaWarpSpecializedCooperativeEEENS5_IJNSA_ILi512EEENSA_ILi8EEENSA_ILi32EEEEEENS_10bfloat16_tENS5_IJlSC_lEEESK_SL_NS4_8TiledMMAINS4_8MMA_AtomIJNS4_4SM904GMMA26MMA_64x8x16_F32BF16BF16_SSILNSP_5MajorE0ELSR_0ELNSP_7ScaleInE1ELSS_1EEEEEENS4_6LayoutISD_NS5_IJSC_NSA_ILi0EEESW_EEEEENS5_IJNS4_10UnderscoreESZ_SZ_EEEEENS4_13SM90_TMA_LOADENS4_14ComposedLayoutINS4_7SwizzleILi2ELi4ELi3EEENS4_18smem_ptr_flag_bitsILi16EEENSV_INS5_IJSH_SI_EEENS5_IJSI_SC_EEEEEEEvNS4_8identityENS4_23SM90_TMA_LOAD_MULTICASTES1B_vS1C_EENS_8epilogue10collective6detail29Sm90TmaWarpSpecializedAdapterINS1G_15DefaultEpilogueISK_SL_SL_NS1F_6thread17LinearCombinationISK_Li1EffLNS1K_9ScaleType4KindE0ELNS_15FloatRoundStyleE2ESK_EENS1_15EpilogueDefaultEEEEEvvEEEEvNT_6ParamsE --------------------------
	.section	.nv.info._ZN7cutlass13device_kernelINS_4gemm6kernel13GemmUniversalIN4cute5tupleIJiiiiEEENS1_10collective13CollectiveMmaINS1_34MainloopSm90TmaGmmaWarpSpecializedILi6ENS5_IJNS4_1CILi2EEENSA_ILi1EEESC_EEENS1_35KernelTmaWarpSpecializedCooperativeEEENS5_IJNSA_ILi512EEENSA_ILi8EEENSA_ILi32EEEEEENS_10bfloat16_tENS5_IJlSC_lEEESK_SL_NS4_8TiledMMAINS4_8MMA_AtomIJNS4_4SM904GMMA26MMA_64x8x16_F32BF16BF16_SSILNSP_5MajorE0ELSR_0ELNSP_7ScaleInE1ELSS_1EEEEEENS4_6LayoutISD_NS5_IJSC_NSA_ILi0EEESW_EEEEENS5_IJNS4_10UnderscoreESZ_SZ_EEEEENS4_13SM90_TMA_LOADENS4_14ComposedLayoutINS4_7SwizzleILi2ELi4ELi3EEENS4_18smem_ptr_flag_bitsILi16EEENSV_INS5_IJSH_SI_EEENS5_IJSI_SC_EEEEEEEvNS4_8identityENS4_23SM90_TMA_LOAD_MULTICASTES1B_vS1C_EENS_8epilogue10collective6detail29Sm90TmaWarpSpecializedAdapterINS1G_15DefaultEpilogueISK_SL_SL_NS1F_6thread17LinearCombinationISK_Li1EffLNS1K_9ScaleType4KindE0ELNS_15FloatRoundStyleE2ESK_EENS1_15EpilogueDefaultEEEEEvvEEEEvNT_6ParamsE,"",@"SHT_CUDA_INFO"
	.sectionflags	@""
	.align	4


	//----- nvinfo : EIATTR_CUDA_API_VERSION
	.align		4
        /*0000*/ 	.byte	0x04, 0x37
        /*0002*/ 	.short	(.L_21 - .L_20)
.L_20:
        /*0004*/ 	.word	0x00000082


	//----- nvinfo : EIATTR_KPARAM_INFO
	.align		4
.L_21:
        /*0008*/ 	.byte	0x04, 0x17
        /*000a*/ 	.short	(.L_23 - .L_22)
.L_22:
        /*000c*/ 	.word	0x00000000
        /*0010*/ 	.short	0x0000
        /*0012*/ 	.short	0x0070
        /*0014*/ 	.byte	0x00, 0xf0, 0x01, 0x10


	//----- nvinfo : EIATTR_SPARSE_MMA_MASK
	.align		4
.L_23:
        /*0018*/ 	.byte	0x03, 0x50
        /*001a*/ 	.short	0x0000


	//----- nvinfo : EIATTR_MAXREG_COUNT
	.align		4
        /*001c*/ 	.byte	0x03, 0x1b
        /*001e*/ 	.short	0x00a8


	//----- nvinfo : EIATTR_NUM_BARRIERS
	.align		4
        /*0020*/ 	.byte	0x02, 0x4c
        /*0022*/ 	.byte	0x01
	.zero		1


	//----- nvinfo : EIATTR_EXTERNS
	.align		4
        /*0024*/ 	.byte	0x04, 0x0f
        /*0026*/ 	.short	(.L_25 - .L_24)


	//   ....[0]....
	.align		4
.L_24:
        /*0028*/ 	.word	index@(__assertfail)


	//----- nvinfo : EIATTR_MERCURY_ISA_VERSION
	.align		4
.L_25:
        /*002c*/ 	.byte	0x03, 0x5f
        /*002e*/ 	.short	0x0101


	//----- nvinfo : EIATTR_INT_WARP_WIDE_INSTR_OFFSETS
	.align		4
        /*0030*/ 	.byte	0x04, 0x31
        /*0032*/ 	.short	(.L_27 - .L_26)


	//   ....[0]....
.L_26:
        /*0034*/ 	.word	0x000004c0


	//   ....[1]....
        /*0038*/ 	.word	0x000004e0


	//   ....[2]....
        /*003c*/ 	.word	0x00000680


	//----- nvinfo : EIATTR_COOP_GROUP_MASK_REGIDS
	.align		4
.L_27:
        /*0040*/ 	.byte	0x04, 0x29
        /*0042*/ 	.short	(.L_29 - .L_28)


	//   ....[0]....
.L_28:
        /*0044*/ 	.word	0xffffffff


	//   ....[1]....
        /*0048*/ 	.word	0xffffffff


	//   ....[2]....
        /*004c*/ 	.word	0xffffffff


	//   ....[3]....
        /*0050*/ 	.word	0xffffffff


	//   ....[4]....
        /*0054*/ 	.word	0xffffffff


	//   ....[5]....
        /*0058*/ 	.word	0xffffffff


	//----- nvinfo : EIATTR_COOP_GROUP_INSTR_OFFSETS
	.align		4
.L_29:
        /*005c*/ 	.byte	0x04, 0x28
        /*005e*/ 	.short	(.L_31 - .L_30)


	//   ....[0]....
.L_30:
        /*0060*/ 	.word	0x00000060


	//   ....[1]....
        /*0064*/ 	.word	0x00000070


	//   ....[2]....
        /*0068*/ 	.word	0x00000130


	//   ....[3]....
        /*006c*/ 	.word	0x00000310


	//   ....[4]....
        /*0070*/ 	.word	0x00000830


	//   ....[5]....
        /*0074*/ 	.word	0x00001270


	//----- nvinfo : EIATTR_REG_RECONFIG
	.align		4
.L_31:
        /*0078*/ 	.byte	0x01, 0x54
	.zero		2


	//----- nvinfo : EIATTR_SYSCALL_OFFSETS
	.align		4
        /*007c*/ 	.byte	0x04, 0x46
        /*007e*/ 	.short	(.L_33 - .L_32)


	//   ....[0]....
.L_32:
        /*0080*/ 	.word	0x00001440


	//----- nvinfo : EIATTR_MBARRIER_INSTR_OFFSETS
	.align		4
.L_33:
        /*0084*/ 	.byte	0x04, 0x39
        /*0086*/ 	.short	(.L_35 - .L_34)


	//   ....[0]....
.L_34:
        /*0088*/ 	.word	0x00000230
        /*008c*/ 	.word	0x000000ff
        /*0090*/ 	.word	0x00000000
        /*0094*/ 	.short	0x0100
        /*0096*/ 	.byte	0x08
	.zero		1


	//   ....[1]....
        /*0098*/ 	.word	0x00000240
        /*009c*/ 	.word	0x000000ff
        /*00a0*/ 	.word	0x00000030
        /*00a4*/ 	.short	0x0100
        /*00a6*/ 	.byte	0x08
	.zero		1


	//   ....[2]....
        /*00a8*/ 	.word	0x00000250
        /*00ac*/ 	.word	0x000000ff
        /*00b0*/ 	.word	0x00000008
        /*00b4*/ 	.short	0x0100
        /*00b6*/ 	.byte	0x08
	.zero		1


	//   ....[3]....
        /*00b8*/ 	.word	0x00000260
        /*00bc*/ 	.word	0x000000ff
        /*00c0*/ 	.word	0x00000038
        /*00c4*/ 	.short	0x0100
        /*00c6*/ 	.byte	0x08
	.zero		1


	//   ....[4]....
        /*00c8*/ 	.word	0x00000270
        /*00cc*/ 	.word	0x000000ff
        /*00d0*/ 	.word	0x00000010
        /*00d4*/ 	.short	0x0100
        /*00d6*/ 	.byte	0x08
	.zero		1


	//   ....[5]....
        /*00d8*/ 	.word	0x00000280
        /*00dc*/ 	.word	0x000000ff
        /*00e0*/ 	.word	0x00000040
        /*00e4*/ 	.short	0x0100
        /*00e6*/ 	.byte	0x08
	.zero		1


	//   ....[6]....
        /*00e8*/ 	.word	0x00000290
        /*00ec*/ 	.word	0x000000ff
        /*00f0*/ 	.word	0x00000018
        /*00f4*/ 	.short	0x0100
        /*00f6*/ 	.byte	0x08
	.zero		1


	//   ....[7]....
        /*00f8*/ 	.word	0x000002a0
        /*00fc*/ 	.word	0x000000ff
        /*0100*/ 	.word	0x00000048
        /*0104*/ 	.short	0x0100
        /*0106*/ 	.byte	0x08
	.zero		1


	//   ....[8]....
        /*0108*/ 	.word	0x000002b0
        /*010c*/ 	.word	0x000000ff
        /*0110*/ 	.word	0x00000020
        /*0114*/ 	.short	0x0100
        /*0116*/ 	.byte	0x08
	.zero		1


	//   ....[9]....
        /*0118*/ 	.word	0x000002c0
        /*011c*/ 	.word	0x000000ff
        /*0120*/ 	.word	0x00000050
        /*0124*/ 	.short	0x0100
        /*0126*/ 	.byte	0x08
	.zero		1


	//   ....[10]....
        /*0128*/ 	.word	0x000002d0
        /*012c*/ 	.word	0x000000ff
        /*0130*/ 	.word	0x00000028
        /*0134*/ 	.short	0x0100
        /*0136*/ 	.byte	0x08
	.zero		1


	//   ....[11]....
        /*0138*/ 	.word	0x000002e0
        /*013c*/ 	.word	0x000000ff
        /*0140*/ 	.word	0x00000058
        /*0144*/ 	.short	0x0100
        /*0146*/ 	.byte	0x08
	.zero		1


	//   ....[12]....
        /*0148*/ 	.word	0x00000710
        /*014c*/ 	.word	0x000000ff
        /*0150*/ 	.word	0x00000070
        /*0154*/ 	.short	0x0100
        /*0156*/ 	.byte	0x06
	.zero		1


	//   ....[13]....
        /*0158*/ 	.word	0x000007b0
        /*015c*/ 	.word	0x000000ff
        /*0160*/ 	.word	0x00000078
        /*0164*/ 	.short	0x0100
        /*0166*/ 	.byte	0x06
	.zero		1


	//   ....[14]....
        /*0168*/ 	.word	0x000014c0
        /*016c*/ 	.word	0x00000003
        /*0170*/ 	.word	0x00000000
        /*0174*/ 	.short	0x010a
        /*0176*/ 	.byte	0x3f
	.zero		1


	//   ....[15]....
        /*0178*/ 	.word	0x00001500
        /*017c*/ 	.word	0x00000003
        /*0180*/ 	.word	0x00000000
        /*0184*/ 	.short	0x010a
        /*0186*/ 	.byte	0x3f
	.zero		1


	//   ....[16]....
        /*0188*/ 	.word	0x000019d0
        /*018c*/ 	.word	0x000000ff
        /*0190*/ 	.word	0x00000000
        /*0194*/ 	.short	0x010a
        /*0196*/ 	.byte	0x06
	.zero		1


	//   ....[17]....
        /*0198*/ 	.word	0x00001a10
        /*019c*/ 	.word	0x000000ff
        /*01a0*/ 	.word	0x00000000
        /*01a4*/ 	.short	0x010a
        /*01a6*/ 	.byte	0x06
	.zero		1


	//   ....[18]....
        /*01a8*/ 	.word	0x00001dd0
        /*01ac*/ 	.word	0x00000004
        /*01b0*/ 	.word	0x00000000
        /*01b4*/ 	.short	0x0101
        /*01b6*/ 	.byte	0x3f
	.zero		1


	//   ....[19]....
        /*01b8*/ 	.word	0x00001f90
        /*01bc*/ 	.word	0x00000000
        /*01c0*/ 	.word	0x00000000
        /*01c4*/ 	.short	0x0101
        /*01c6*/ 	.byte	0x3f
	.zero		1


	//   ....[20]....
        /*01c8*/ 	.word	0x00004960
        /*01cc*/ 	.word	0x00000018
        /*01d0*/ 	.word	0x00000030
        /*01d4*/ 	.short	0x010a
        /*01d6*/ 	.byte	0x3f
	.zero		1


	//   ....[21]....
        /*01d8*/ 	.word	0x00004ce0
        /*01dc*/ 	.word	0x00000004
        /*01e0*/ 	.word	0x00000078
        /*01e4*/ 	.short	0x0101
        /*01e6*/ 	.byte	0x3f
	.zero		1


	//   ....[22]....
        /*01e8*/ 	.word	0x00005440
        /*01ec*/ 	.word	0x00000007
        /*01f0*/ 	.word	0x00000000
        /*01f4*/ 	.short	0x010a
        /*01f6*/ 	.byte	0x3f
	.zero		1


	//   ....[23]....
        /*01f8*/ 	.word	0x000054c0
        /*01fc*/ 	.word	0x00000009
        /*0200*/ 	.word	0x00000000
        /*0204*/ 	.short	0x010a
        /*0206*/ 	.byte	0x3f
	.zero		1


	//   ....[24]....
        /*0208*/ 	.word	0x00005550
        /*020c*/ 	.word	0x00000006
        /*0210*/ 	.word	0x00000000
        /*0214*/ 	.short	0x010a
        /*0216*/ 	.byte	0x3f
	.zero		1


	//   ....[25]....
        /*0218*/ 	.word	0x000055e0
        /*021c*/ 	.word	0x00000009
        /*0220*/ 	.word	0x00000000
        /*0224*/ 	.short	0x010a
        /*0226*/ 	.byte	0x3f
	.zero		1


	//   ....[26]....
        /*0228*/ 	.word	0x00005670
        /*022c*/ 	.word	0x00000006
        /*0230*/ 	.word	0x00000000
        /*0234*/ 	.short	0x010a
        /*0236*/ 	.byte	0x3f
	.zero		1


	//   ....[27]....
        /*0238*/ 	.word	0x00005700
        /*023c*/ 	.word	0x00000003
        /*0240*/ 	.word	0x00000000
        /*0244*/ 	.short	0x010a
        /*0246*/ 	.byte	0x3f
	.zero		1


	//   ....[28]....
        /*0248*/ 	.word	0x00005760
        /*024c*/ 	.word	0x00000003
        /*0250*/ 	.word	0x00000000
        /*0254*/ 	.short	0x010a
        /*0256*/ 	.byte	0x3f
	.zero		1


	//   ....[29]....
        /*0258*/ 	.word	0x000057c0
        /*025c*/ 	.word	0x00000005
        /*0260*/ 	.word	0x00000000
        /*0264*/ 	.short	0x010a
        /*0266*/ 	.byte	0x3f
	.zero		1


	//   ....[30]....
        /*0268*/ 	.word	0x00005890
        /*026c*/ 	.word	0x00000018
        /*0270*/ 	.word	0x00000030
        /*0274*/ 	.short	0x010a
        /*0276*/ 	.byte	0x3f
	.zero		1


	//   ....[31]....
        /*0278*/ 	.word	0x00005960
        /*027c*/ 	.word	0x00000007
        /*0280*/ 	.word	0x00000000
        /*0284*/ 	.short	0x010a
        /*0286*/ 	.byte	0x3f
	.zero		1


	//   ....[32]....
        /*0288*/ 	.word	0x000059b0
        /*028c*/ 	.word	0x00000009
        /*0290*/ 	.word	0x00000000
        /*0294*/ 	.short	0x010a
        /*0296*/ 	.byte	0x3f
	.zero		1


	//   ....[33]....
        /*0298*/ 	.word	0x00005a00
        /*029c*/ 	.word	0x00000006
        /*02a0*/ 	.word	0x00000000
        /*02a4*/ 	.short	0x010a
        /*02a6*/ 	.byte	0x3f
	.zero		1


	//   ....[34]....
        /*02a8*/ 	.word	0x00005a50
        /*02ac*/ 	.word	0x00000009
        /*02b0*/ 	.word	0x00000000
        /*02b4*/ 	.short	0x010a
        /*02b6*/ 	.byte	0x3f
	.zero		1


	//   ....[35]....
        /*02b8*/ 	.word	0x00005aa0
        /*02bc*/ 	.word	0x00000006
        /*02c0*/ 	.word	0x00000000
        /*02c4*/ 	.short	0x010a
        /*02c6*/ 	.byte	0x3f
	.zero		1


	//----- nvinfo : EIATTR_NUM_MBARRIERS
	.align		4
.L_35:
        /*02c8*/ 	.byte	0x03, 0x38
        /*02ca*/ 	.short	0x000e


	//----- nvinfo : EIATTR_EXIT_INSTR_OFFSETS
	.align		4
        /*02cc*/ 	.byte	0x04, 0x1c
        /*02ce*/ 	.short	(.L_37 - .L_36)


	//   ....[0]....
.L_36:
        /*02d0*/ 	.word	0x00000990


	//   ....[1]....
        /*02d4*/ 	.word	0x000011a0


	//   ....[2]....
        /*02d8*/ 	.word	0x00004070


	//   ....[3]....
        /*02dc*/ 	.word	0x000045d0


	//   ....[4]....
        /*02e0*/ 	.word	0x00005750


	//----- nvinfo : EIATTR_MAX_THREADS
	.align		4
.L_37:
        /*02e4*/ 	.byte	0x04, 0x05
        /*02e6*/ 	.short	(.L_39 - .L_38)
.L_38:
        /*02e8*/ 	.word	0x00000180
        /*02ec*/ 	.word	0x00000001
        /*02f0*/ 	.word	0x00000001


	//----- nvinfo : EIATTR_CRS_STACK_SIZE
	.align		4
.L_39:
        /*02f4*/ 	.byte	0x04, 0x1e
        /*02f6*/ 	.short	(.L_41 - .L_40)
.L_40:
        /*02f8*/ 	.word	0x00000000


	//----- nvinfo : EIATTR_CBANK_PARAM_SIZE
	.align		4
.L_41:
        /*02fc*/ 	.byte	0x03, 0x19
        /*02fe*/ 	.short	0x0470


	//----- nvinfo : EIATTR_PARAM_CBANK
	.align		4
        /*0300*/ 	.byte	0x04, 0x0a
        /*0302*/ 	.short	(.L_43 - .L_42)
	.align		4
.L_42:
        /*0304*/ 	.word	index@(.nv.constant0._ZN7cutlass13device_kernelINS_4gemm6kernel13GemmUniversalIN4cute5tupleIJiiiiEEENS1_10collective13CollectiveMmaINS1_34MainloopSm90TmaGmmaWarpSpecializedILi6ENS5_IJNS4_1CILi2EEENSA_ILi1EEESC_EEENS1_35KernelTmaWarpSpecializedCooperativeEEENS5_IJNSA_ILi512EEENSA_ILi8EEENSA_ILi32EEEEEENS_10bfloat16_tENS5_IJlSC_lEEESK_SL_NS4_8TiledMMAINS4_8MMA_AtomIJNS4_4SM904GMMA26MMA_64x8x16_F32BF16BF16_SSILNSP_5MajorE0ELSR_0ELNSP_7ScaleInE1ELSS_1EEEEEENS4_6LayoutISD_NS5_IJSC_NSA_ILi0EEESW_EEEEENS5_IJNS4_10UnderscoreESZ_SZ_EEEEENS4_13SM90_TMA_LOADENS4_14ComposedLayoutINS4_7SwizzleILi2ELi4ELi3EEENS4_18smem_ptr_flag_bitsILi16EEENSV_INS5_IJSH_SI_EEENS5_IJSI_SC_EEEEEEEvNS4_8identityENS4_23SM90_TMA_LOAD_MULTICASTES1B_vS1C_EENS_8epilogue10collective6detail29Sm90TmaWarpSpecializedAdapterINS1G_15DefaultEpilogueISK_SL_SL_NS1F_6thread17LinearCombinationISK_Li1EffLNS1K_9ScaleType4KindE0ELNS_15FloatRoundStyleE2ESK_EENS1_15EpilogueDefaultEEEEEvvEEEEvNT_6ParamsE)
        /*0308*/ 	.short	0x0210
        /*030a*/ 	.short	0x0470


	//----- nvinfo : EIATTR_SW_WAR
	.align		4
.L_43:
        /*030c*/ 	.byte	0x04, 0x36
        /*030e*/ 	.short	(.L_45 - .L_44)
.L_44:
        /*0310*/ 	.word	0x00000008
.L_45:


//--------------------- .nv.callgraph             --------------------------
	.section	.nv.callgraph,"",@"SHT_CUDA_CALLGRAPH"
	.align	4
	.sectionentsize	8
	.align		4
        /*0000*/ 	.word	0x00000000
	.align		4
        /*0004*/ 	.word	0xffffffff
	.align		4
        /*0008*/ 	.word	index@(_ZN7cutlass13device_kernelINS_4gemm6kernel13GemmUniversalIN4cute5tupleIJiiiiEEENS1_10collective13CollectiveMmaINS1_34MainloopSm90TmaGmmaWarpSpecializedILi6ENS5_IJNS4_1CILi2EEENSA_ILi1EEESC_EEENS1_35KernelTmaWarpSpecializedCooperativeEEENS5_IJNSA_ILi512EEENSA_ILi8EEENSA_ILi32EEEEEENS_10bfloat16_tENS5_IJlSC_lEEESK_SL_NS4_8TiledMMAINS4_8MMA_AtomIJNS4_4SM904GMMA26MMA_64x8x16_F32BF16BF16_SSILNSP_5MajorE0ELSR_0ELNSP_7ScaleInE1ELSS_1EEEEEENS4_6LayoutISD_NS5_IJSC_NSA_ILi0EEESW_EEEEENS5_IJNS4_10UnderscoreESZ_SZ_EEEEENS4_13SM90_TMA_LOADENS4_14ComposedLayoutINS4_7SwizzleILi2ELi4ELi3EEENS4_18smem_ptr_flag_bitsILi16EEENSV_INS5_IJSH_SI_EEENS5_IJSI_SC_EEEEEEEvNS4_8identityENS4_23SM90_TMA_LOAD_MULTICASTES1B_vS1C_EENS_8epilogue10collective6detail29Sm90TmaWarpSpecializedAdapterINS1G_15DefaultEpilogueISK_SL_SL_NS1F_6thread17LinearCombinationISK_Li1EffLNS1K_9ScaleType4KindE0ELNS_15FloatRoundStyleE2ESK_EENS1_15EpilogueDefaultEEEEEvvEEEEvNT_6ParamsE)
	.align		4
        /*000c*/ 	.word	index@(__assertfail)
	.align		4
        /*0010*/ 	.word	0x00000000
	.align		4
        /*0014*/ 	.word	0xfffffffe
	.align		4
        /*0018*/ 	.word	0x00000000
	.align		4
        /*001c*/ 	.word	0xfffffffd
	.align		4
        /*0020*/ 	.word	0x00000000
	.align		4
        /*0024*/ 	.word	0xfffffffc


//--------------------- .nv.constant4             --------------------------
	.section	.nv.constant4,"a",@progbits
	.align	8
	.align		8
.nv.constant4:
        /*0000*/ 	.dword	__assertfail
	.align		8
        /*0008*/ 	.dword	__unnamed_1
	.align		8
        /*0010*/ 	.dword	_ZN40_INTERNAL_03d1b32c_4_k_cu_849e2a35_179134cuda3std3__45__cpo5beginE
	.align		8
        /*0018*/ 	.dword	_ZN40_INTERNAL_03d1b32c_4_k_cu_849e2a35_179134cuda3std3__45__cpo3endE
	.align		8
        /*0020*/ 	.dword	_ZN40_INTERNAL_03d1b32c_4_k_cu_849e2a35_179134cuda3std3__45__cpo6cbeginE
	.align		8
        /*0028*/ 	.dword	_ZN40_INTERNAL_03d1b32c_4_k_cu_849e2a35_179134cuda3std3__45__cpo4cendE
	.align		8
        /*0030*/ 	.dword	_ZN40_INTERNAL_03d1b32c_4_k_cu_849e2a35_179134cuda3std3__442_GLOBAL__N__03d1b32c_4_k_cu_849e2a35_179136ignoreE
	.align		8
        /*0038*/ 	.dword	_ZN40_INTERNAL_03d1b32c_4_k_cu_849e2a35_179134cuda3std3__419piecewise_constructE
	.align		8
        /*0040*/ 	.dword	_ZN40_INTERNAL_03d1b32c_4_k_cu_849e2a35_179134cuda3std3__48in_placeE
	.align		8
        /*0048*/ 	.dword	_ZN40_INTERNAL_03d1b32c_4_k_cu_849e2a35_179134cuda3std6ranges3__45__cpo4swapE
	.align		8
        /*0050*/ 	.dword	_ZN40_INTERNAL_03d1b32c_4_k_cu_849e2a35_179134cuda3std6ranges3__45__cpo9iter_moveE
	.align		8
        /*0058*/ 	.dword	_ZN40_INTERNAL_03d1b32c_4_k_cu_849e2a35_179134cute7productE
	.align		8
        /*0060*/ 	.dword	_ZN40_INTERNAL_03d1b32c_4_k_cu_849e2a35_179134cute1_E
	.align		8
        /*0068*/ 	.dword	$str$22
	.align		8
        /*0070*/ 	.dword	$str$23


//--------------------- .text._ZN7cutlass13device_kernelINS_4gemm6kernel13GemmUniversalIN4cute5tupleIJiiiiEEENS1_10collective13CollectiveMmaINS1_34MainloopSm90TmaGmmaWarpSpecializedILi6ENS5_IJNS4_1CILi2EEENSA_ILi1EEESC_EEENS1_35KernelTmaWarpSpecializedCooperativeEEENS5_IJNSA_ILi512EEENSA_ILi8EEENSA_ILi32EEEEEENS_10bfloat16_tENS5_IJlSC_lEEESK_SL_NS4_8TiledMMAINS4_8MMA_AtomIJNS4_4SM904GMMA26MMA_64x8x16_F32BF16BF16_SSILNSP_5MajorE0ELSR_0ELNSP_7ScaleInE1ELSS_1EEEEEENS4_6LayoutISD_NS5_IJSC_NSA_ILi0EEESW_EEEEENS5_IJNS4_10UnderscoreESZ_SZ_EEEEENS4_13SM90_TMA_LOADENS4_14ComposedLayoutINS4_7SwizzleILi2ELi4ELi3EEENS4_18smem_ptr_flag_bitsILi16EEENSV_INS5_IJSH_SI_EEENS5_IJSI_SC_EEEEEEEvNS4_8identityENS4_23SM90_TMA_LOAD_MULTICASTES1B_vS1C_EENS_8epilogue10collective6detail29Sm90TmaWarpSpecializedAdapterINS1G_15DefaultEpilogueISK_SL_SL_NS1F_6thread17LinearCombinationISK_Li1EffLNS1K_9ScaleType4KindE0ELNS_15FloatRoundStyleE2ESK_EENS1_15EpilogueDefaultEEEEEvvEEEEvNT_6ParamsE --------------------------
	.section	.text._ZN7cutlass13device_kernelINS_4gemm6kernel13GemmUniversalIN4cute5tupleIJiiiiEEENS1_10collective13CollectiveMmaINS1_34MainloopSm90TmaGmmaWarpSpecializedILi6ENS5_IJNS4_1CILi2EEENSA_ILi1EEESC_EEENS1_35KernelTmaWarpSpecializedCooperativeEEENS5_IJNSA_ILi512EEENSA_ILi8EEENSA_ILi32EEEEEENS_10bfloat16_tENS5_IJlSC_lEEESK_SL_NS4_8TiledMMAINS4_8MMA_AtomIJNS4_4SM904GMMA26MMA_64x8x16_F32BF16BF16_SSILNSP_5MajorE0ELSR_0ELNSP_7ScaleInE1ELSS_1EEEEEENS4_6LayoutISD_NS5_IJSC_NSA_ILi0EEESW_EEEEENS5_IJNS4_10UnderscoreESZ_SZ_EEEEENS4_13SM90_TMA_LOADENS4_14ComposedLayoutINS4_7SwizzleILi2ELi4ELi3EEENS4_18smem_ptr_flag_bitsILi16EEENSV_INS5_IJSH_SI_EEENS5_IJSI_SC_EEEEEEEvNS4_8identityENS4_23SM90_TMA_LOAD_MULTICASTES1B_vS1C_EENS_8epilogue10collective6detail29Sm90TmaWarpSpecializedAdapterINS1G_15DefaultEpilogueISK_SL_SL_NS1F_6thread17LinearCombinationISK_Li1EffLNS1K_9ScaleType4KindE0ELNS_15FloatRoundStyleE2ESK_EENS1_15EpilogueDefaultEEEEEvvEEEEvNT_6ParamsE,"ax",@progbits
	.align	128
.text._ZN7cutlass13device_kernelINS_4gemm6kernel13GemmUniversalIN4cute5tupleIJiiiiEEENS1_10collective13CollectiveMmaINS1_34MainloopSm90TmaGmmaWarpSpecializedILi6ENS5_IJNS4_1CILi2EEENSA_ILi1EEESC_EEENS1_35KernelTmaWarpSpecializedCooperativeEEENS5_IJNSA_ILi512EEENSA_ILi8EEENSA_ILi32EEEEEENS_10bfloat16_tENS5_IJlSC_lEEESK_SL_NS4_8TiledMMAINS4_8MMA_AtomIJNS4_4SM904GMMA26MMA_64x8x16_F32BF16BF16_SSILNSP_5MajorE0ELSR_0ELNSP_7ScaleInE1ELSS_1EEEEEENS4_6LayoutISD_NS5_IJSC_NSA_ILi0EEESW_EEEEENS5_IJNS4_10UnderscoreESZ_SZ_EEEEENS4_13SM90_TMA_LOADENS4_14ComposedLayoutINS4_7SwizzleILi2ELi4ELi3EEENS4_18smem_ptr_flag_bitsILi16EEENSV_INS5_IJSH_SI_EEENS5_IJSI_SC_EEEEEEEvNS4_8identityENS4_23SM90_TMA_LOAD_MULTICASTES1B_vS1C_EENS_8epilogue10collective6detail29Sm90TmaWarpSpecializedAdapterINS1G_15DefaultEpilogueISK_SL_SL_NS1F_6thread17LinearCombinationISK_Li1EffLNS1K_9ScaleType4KindE0ELNS_15FloatRoundStyleE2ESK_EENS1_15EpilogueDefaultEEEEEvvEEEEvNT_6ParamsE:
        .type           _ZN7cutlass13device_kernelINS_4gemm6kernel13GemmUniversalIN4cute5tupleIJiiiiEEENS1_10collective13CollectiveMmaINS1_34MainloopSm90TmaGmmaWarpSpecializedILi6ENS5_IJNS4_1CILi2EEENSA_ILi1EEESC_EEENS1_35KernelTmaWarpSpecializedCooperativeEEENS5_IJNSA_ILi512EEENSA_ILi8EEENSA_ILi32EEEEEENS_10bfloat16_tENS5_IJlSC_lEEESK_SL_NS4_8TiledMMAINS4_8MMA_AtomIJNS4_4SM904GMMA26MMA_64x8x16_F32BF16BF16_SSILNSP_5MajorE0ELSR_0ELNSP_7ScaleInE1ELSS_1EEEEEENS4_6LayoutISD_NS5_IJSC_NSA_ILi0EEESW_EEEEENS5_IJNS4_10UnderscoreESZ_SZ_EEEEENS4_13SM90_TMA_LOADENS4_14ComposedLayoutINS4_7SwizzleILi2ELi4ELi3EEENS4_18smem_ptr_flag_bitsILi16EEENSV_INS5_IJSH_SI_EEENS5_IJSI_SC_EEEEEEEvNS4_8identityENS4_23SM90_TMA_LOAD_MULTICASTES1B_vS1C_EENS_8epilogue10collective6detail29Sm90TmaWarpSpecializedAdapterINS1G_15DefaultEpilogueISK_SL_SL_NS1F_6thread17LinearCombinationISK_Li1EffLNS1K_9ScaleType4KindE0ELNS_15FloatRoundStyleE2ESK_EENS1_15EpilogueDefaultEEEEEvvEEEEvNT_6ParamsE,@function
        .size           _ZN7cutlass13device_kernelINS_4gemm6kernel13GemmUniversalIN4cute5tupleIJiiiiEEENS1_10collective13CollectiveMmaINS1_34MainloopSm90TmaGmmaWarpSpecializedILi6ENS5_IJNS4_1CILi2EEENSA_ILi1EEESC_EEENS1_35KernelTmaWarpSpecializedCooperativeEEENS5_IJNSA_ILi512EEENSA_ILi8EEENSA_ILi32EEEEEENS_10bfloat16_tENS5_IJlSC_lEEESK_SL_NS4_8TiledMMAINS4_8MMA_AtomIJNS4_4SM904GMMA26MMA_64x8x16_F32BF16BF16_SSILNSP_5MajorE0ELSR_0ELNSP_7ScaleInE1ELSS_1EEEEEENS4_6LayoutISD_NS5_IJSC_NSA_ILi0EEESW_EEEEENS5_IJNS4_10UnderscoreESZ_SZ_EEEEENS4_13SM90_TMA_LOADENS4_14ComposedLayoutINS4_7SwizzleILi2ELi4ELi3EEENS4_18smem_ptr_flag_bitsILi16EEENSV_INS5_IJSH_SI_EEENS5_IJSI_SC_EEEEEEEvNS4_8identityENS4_23SM90_TMA_LOAD_MULTICASTES1B_vS1C_EENS_8epilogue10collective6detail29Sm90TmaWarpSpecializedAdapterINS1G_15DefaultEpilogueISK_SL_SL_NS1F_6thread17LinearCombinationISK_Li1EffLNS1K_9ScaleType4KindE0ELNS_15FloatRoundStyleE2ESK_EENS1_15EpilogueDefaultEEEEEvvEEEEvNT_6ParamsE,(.L_x_103 - _ZN7cutlass13device_kernelINS_4gemm6kernel13GemmUniversalIN4cute5tupleIJiiiiEEENS1_10collective13CollectiveMmaINS1_34MainloopSm90TmaGmmaWarpSpecializedILi6ENS5_IJNS4_1CILi2EEENSA_ILi1EEESC_EEENS1_35KernelTmaWarpSpecializedCooperativeEEENS5_IJNSA_ILi512EEENSA_ILi8EEENSA_ILi32EEEEEENS_10bfloat16_tENS5_IJlSC_lEEESK_SL_NS4_8TiledMMAINS4_8MMA_AtomIJNS4_4SM904GMMA26MMA_64x8x16_F32BF16BF16_SSILNSP_5MajorE0ELSR_0ELNSP_7ScaleInE1ELSS_1EEEEEENS4_6LayoutISD_NS5_IJSC_NSA_ILi0EEESW_EEEEENS5_IJNS4_10UnderscoreESZ_SZ_EEEEENS4_13SM90_TMA_LOADENS4_14ComposedLayoutINS4_7SwizzleILi2ELi4ELi3EEENS4_18smem_ptr_flag_bitsILi16EEENSV_INS5_IJSH_SI_EEENS5_IJSI_SC_EEEEEEEvNS4_8identityENS4_23SM90_TMA_LOAD_MULTICASTES1B_vS1C_EENS_8epilogue10collective6detail29Sm90TmaWarpSpecializedAdapterINS1G_15DefaultEpilogueISK_SL_SL_NS1F_6thread17LinearCombinationISK_Li1EffLNS1K_9ScaleType4KindE0ELNS_15FloatRoundStyleE2ESK_EENS1_15EpilogueDefaultEEEEEvvEEEEvNT_6ParamsE)
        .other          _ZN7cutlass13device_kernelINS_4gemm6kernel13GemmUniversalIN4cute5tupleIJiiiiEEENS1_10collective13CollectiveMmaINS1_34MainloopSm90TmaGmmaWarpSpecializedILi6ENS5_IJNS4_1CILi2EEENSA_ILi1EEESC_EEENS1_35KernelTmaWarpSpecializedCooperativeEEENS5_IJNSA_ILi512EEENSA_ILi8EEENSA_ILi32EEEEEENS_10bfloat16_tENS5_IJlSC_lEEESK_SL_NS4_8TiledMMAINS4_8MMA_AtomIJNS4_4SM904GMMA26MMA_64x8x16_F32BF16BF16_SSILNSP_5MajorE0ELSR_0ELNSP_7ScaleInE1ELSS_1EEEEEENS4_6LayoutISD_NS5_IJSC_NSA_ILi0EEESW_EEEEENS5_IJNS4_10UnderscoreESZ_SZ_EEEEENS4_13SM90_TMA_LOADENS4_14ComposedLayoutINS4_7SwizzleILi2ELi4ELi3EEENS4_18smem_ptr_flag_bitsILi16EEENSV_INS5_IJSH_SI_EEENS5_IJSI_SC_EEEEEEEvNS4_8identityENS4_23SM90_TMA_LOAD_MULTICASTES1B_vS1C_EENS_8epilogue10collective6detail29Sm90TmaWarpSpecializedAdapterINS1G_15DefaultEpilogueISK_SL_SL_NS1F_6thread17LinearCombinationISK_Li1EffLNS1K_9ScaleType4KindE0ELNS_15FloatRoundStyleE2ESK_EENS1_15EpilogueDefaultEEEEEvvEEEEvNT_6ParamsE,@"STO_CUDA_ENTRY STV_DEFAULT"
_ZN7cutlass13device_kernelINS_4gemm6kernel13GemmUniversalIN4cute5tupleIJiiiiEEENS1_10collective13CollectiveMmaINS1_34MainloopSm90TmaGmmaWarpSpecializedILi6ENS5_IJNS4_1CILi2EEENSA_ILi1EEESC_EEENS1_35KernelTmaWarpSpecializedCooperativeEEENS5_IJNSA_ILi512EEENSA_ILi8EEENSA_ILi32EEEEEENS_10bfloat16_tENS5_IJlSC_lEEESK_SL_NS4_8TiledMMAINS4_8MMA_AtomIJNS4_4SM904GMMA26MMA_64x8x16_F32BF16BF16_SSILNSP_5MajorE0ELSR_0ELNSP_7ScaleInE1ELSS_1EEEEEENS4_6LayoutISD_NS5_IJSC_NSA_ILi0EEESW_EEEEENS5_IJNS4_10UnderscoreESZ_SZ_EEEEENS4_13SM90_TMA_LOADENS4_14ComposedLayoutINS4_7SwizzleILi2ELi4ELi3EEENS4_18smem_ptr_flag_bitsILi16EEENSV_INS5_IJSH_SI_EEENS5_IJSI_SC_EEEEEEEvNS4_8identityENS4_23SM90_TMA_LOAD_MULTICASTES1B_vS1C_EENS_8epilogue10collective6detail29Sm90TmaWarpSpecializedAdapterINS1G_15DefaultEpilogueISK_SL_SL_NS1F_6thread17LinearCombinationISK_Li1EffLNS1K_9ScaleType4KindE0ELNS_15FloatRoundStyleE2ESK_EENS1_15EpilogueDefaultEEEEEvvEEEEvNT_6ParamsE:
[----:B------:R-:W0:Y:S01]  /*0000*/  LDC R1, c[0x0][0x28] ;  /* 0x00000a00ff017b82 */ /* 0x000e220000000800 */
[----:B------:R-:W1:Y:S01]  /*0010*/  S2R R16, SR_TID.X ;  /* 0x0000000000107919 */ /* 0x000e620000002100 */
[----:B------:R-:W-:Y:S01]  /*0020*/  ELECT P0, URZ, PT ;  /* 0x00000000003f782f */ /* 0x000fe20003800000 */
[----:B------:R-:W-:Y:S01]  /*0030*/  BSSY B0, `(.L_x_0) ;  /* 0x000000f000007945 */ /* 0x000fe20003800000 */
[--C-:B-1----:R-:W-:Y:S02]  /*0040*/  SHF.R.U32.HI R0, RZ, 0x5, R16.reuse ;  /* 0x00000005ff007819 */ /* 0x102fe40000011610 */
[----:B------:R-:W-:-:S03]  /*0050*/  SHF.R.U32.HI R2, RZ, 0x7, R16 ;  /* 0x00000007ff027819 */ /* 0x000fc60000011610 */
[----:B------:R-:W1:Y:S04]  /*0060*/  SHFL.IDX PT, R3, R0, RZ, 0x1f ;  /* 0x00001fff00037589 */ /* 0x000e6800000e0000 */
[----:B------:R2:W3:Y:S01]  /*0070*/  SHFL.IDX PT, R6, R2, RZ, 0x1f ;  /* 0x00001fff02067589 */ /* 0x0004e200000e0000 */
[----:B-1----:R-:W-:-:S13]  /*0080*/  ISETP.NE.OR P0, PT, R3, RZ, !P0 ;  /* 0x000000ff0300720c */ /* 0x002fda0004705670 */
[----:B0-23--:R-:W-:Y:S05]  /*0090*/  @P0 BRA `(.L_x_1) ;  /* 0x0000000000200947 */ /* 0x00dfea0003800000 */
[----:B------:R-:W-:Y:S02]  /*00a0*/  ULDC.64 UR4, c[0x0][0x198] ;  /* 0x0000660000047ab9 */ /* 0x000fe40000000a00 */
[----:B------:R-:W-:Y:S02]  /*00b0*/  UIADD3 UR6, UP0, UR4, 0xf0, URZ ;  /* 0x000000f004067890 */ /* 0x000fe4000ff1e03f */
[----:B------:R-:W-:Y:S02]  /*00c0*/  UIADD3 UR4, UP1, UR4, 0x1f0, URZ ;  /* 0x000001f004047890 */ /* 0x000fe4000ff3e03f */
[----:B------:R-:W-:Y:S02]  /*00d0*/  UIADD3.X UR7, URZ, UR5, URZ, UP0, !UPT ;  /* 0x000000053f077290 */ /* 0x000fe400087fe43f */
[----:B------:R-:W-:-:S07]  /*00e0*/  UIADD3.X UR5, URZ, UR5, URZ, UP1, !UPT ;  /* 0x000000053f057290 */ /* 0x000fce0008ffe43f */
[----:B------:R0:W-:Y:S02]  /*00f0*/  UTMACCTL.PF [UR6] ;  /* 0x00000000060079b9 */ /* 0x0001e40008040000 */
[----:B------:R0:W-:Y:S02]  /*0100*/  UTMACCTL.PF [UR4] ;  /* 0x00000000040079b9 */ /* 0x0001e40008040000 */
[----:B0-----:R-:W-:Y:S01]  /*0110*/  NOP ;  /* 0x0000000000007918 */ /* 0x001fe20000000000 */
.L_x_1:
[----:B------:R-:W-:Y:S05]  /*0120*/  BSYNC B0 ;  /* 0x0000000000007941 */ /* 0x000fea0003800000 */
.L_x_0:
[----:B------:R-:W0:Y:S02]  /*0130*/  SHFL.IDX PT, R4, R0, RZ, 0x1f ;  /* 0x00001fff00047589 */ /* 0x000e2400000e0000 */
[----:B0-----:R-:W-:-:S13]  /*0140*/  ISETP.NE.AND P0, PT, R4, RZ, PT ;  /* 0x000000ff0400720c */ /* 0x001fda0003f05270 */
[----:B------:R-:W-:Y:S05]  /*0150*/  @P0 BRA `(.L_x_2) ;  /* 0x0000000000680947 */ /* 0x000fea0003800000 */
[----:B------:R-:W0:Y:S01]  /*0160*/  S2UR UR8, SR_CgaCtaId ;  /* 0x00000000000879c3 */ /* 0x000e220000008800 */
[----:B------:R-:W-:Y:S01]  /*0170*/  UMOV UR4, 0x400 ;  /* 0x0000040000047882 */ /* 0x000fe20000000000 */
[----:B------:R-:W-:Y:S01]  /*0180*/  UMOV UR5, 0x1 ;  /* 0x0000000100057882 */ /* 0x000fe20000000000 */
[----:B------:R-:W-:Y:S01]  /*0190*/  UMOV UR6, 0x4 ;  /* 0x0000000400067882 */ /* 0x000fe20000000000 */
[----:B------:R-:W-:Y:S01]  /*01a0*/  ELECT P0, URZ, PT ;  /* 0x00000000003f782f */ /* 0x000fe20003800000 */
[----:B------:R-:W-:-:S04]  /*01b0*/  UIADD3 UR6, -UR6, 0x100000, URZ ;  /* 0x0010000006067890 */ /* 0x000fc8000fffe13f */
[----:B------:R-:W-:Y:S02]  /*01c0*/  USHF.L.U32 UR7, UR6, 0xb, URZ ;  /* 0x0000000b06077899 */ /* 0x000fe4000800063f */
[----:B------:R-:W-:Y:S02]  /*01d0*/  USHF.L.U32 UR6, UR6, 0x1, URZ ;  /* 0x0000000106067899 */ /* 0x000fe4000800063f */
[----:B0-----:R-:W-:Y:S02]  /*01e0*/  ULEA UR8, UR8, UR4, 0x18 ;  /* 0x0000000408087291 */ /* 0x001fe4000f8ec03f */
[----:B------:R-:W-:-:S04]  /*01f0*/  UIADD3 UR4, -UR5, 0x100000, URZ ;  /* 0x0010000005047890 */ /* 0x000fc8000fffe13f */
[----:B------:R-:W-:Y:S02]  /*0200*/  USHF.L.U32 UR5, UR4, 0xb, URZ ;  /* 0x0000000b04057899 */ /* 0x000fe4000800063f */
[----:B------:R-:W-:Y:S01]  /*0210*/  USHF.L.U32 UR4, UR4, 0x1, URZ ;  /* 0x0000000104047899 */ /* 0x000fe2000800063f */
[----:B------:R-:W0:Y:S11]  /*0220*/  FENCE.VIEW.ASYNC.S ;  /* 0x00000000000073c6 */ /* 0x000e360000000000 */
[----:B0-----:R0:W1:Y:S01]  /*0230*/  SYNCS.EXCH.64 URZ, [UR8], UR4 ;  /* 0x00000004083f75b2 */ /* 0x0010620008000100 */
[----:B------:R0:W2:Y:S01]  /*0240*/  SYNCS.EXCH.64 URZ, [UR8+0x30], UR6 ;  /* 0x00003006083f75b2 */ /* 0x0000a20008000100 */
[----:B------:R0:W3:Y:S01]  /*0250*/  SYNCS.EXCH.64 URZ, [UR8+0x8], UR4 ;  /* 0x00000804083f75b2 */ /* 0x0000e20008000100 */
[----:B------:R0:W4:Y:S01]  /*0260*/  SYNCS.EXCH.64 URZ, [UR8+0x38], UR6 ;  /* 0x00003806083f75b2 */ /* 0x0001220008000100 */
[----:B------:R0:W0:Y:S01]  /*0270*/  SYNCS.EXCH.64 URZ, [UR8+0x10], UR4 ;  /* 0x00001004083f75b2 */ /* 0x0000220008000100 */
[----:B------:R0:W0:Y:S01]  /*0280*/  SYNCS.EXCH.64 URZ, [UR8+0x40], UR6 ;  /* 0x00004006083f75b2 */ /* 0x0000220008000100 */
[----:B------:R0:W0:Y:S01]  /*0290*/  SYNCS.EXCH.64 URZ, [UR8+0x18], UR4 ;  /* 0x00001804083f75b2 */ /* 0x0000220008000100 */
[----:B------:R0:W0:Y:S01]  /*02a0*/  SYNCS.EXCH.64 URZ, [UR8+0x48], UR6 ;  /* 0x00004806083f75b2 */ /* 0x0000220008000100 */
[----:B------:R0:W0:Y:S01]  /*02b0*/  SYNCS.EXCH.64 URZ, [UR8+0x20], UR4 ;  /* 0x00002004083f75b2 */ /* 0x0000220008000100 */
[----:B------:R0:W0:Y:S01]  /*02c0*/  SYNCS.EXCH.64 URZ, [UR8+0x50], UR6 ;  /* 0x00005006083f75b2 */ /* 0x0000220008000100 */
[----:B------:R0:W0:Y:S01]  /*02d0*/  SYNCS.EXCH.64 URZ, [UR8+0x28], UR4 ;  /* 0x00002804083f75b2 */ /* 0x0000220008000100 */
[----:B------:R0:W0:Y:S01]  /*02e0*/  SYNCS.EXCH.64 URZ, [UR8+0x58], UR6 ;  /* 0x00005806083f75b2 */ /* 0x0000220008000100 */
[----:B------:R-:W-:Y:S01]  /*02f0*/  NOP ;  /* 0x0000000000007918 */ /* 0x000fe20000000000 */
.L_x_2:
[----:B------:R-:W-:Y:S01]  /*0300*/  SHF.R.S32.HI R5, RZ, 0x1f, R16 ;  /* 0x0000001fff057819 */ /* 0x000fe20000011410 */
[----:B------:R-:W5:Y:S01]  /*0310*/  SHFL.IDX PT, R0, R0, RZ, 0x1f ;  /* 0x00001fff00007589 */ /* 0x000f6200000e0000 */
[----:B0-----:R-:W0:Y:S01]  /*0320*/  S2UR UR8, SR_CTAID.X ;  /* 0x00000000000879c3 */ /* 0x001e220000002500 */
[----:B------:R-:W-:Y:S02]  /*0330*/  ELECT P0, URZ, PT ;  /* 0x00000000003f782f */ /* 0x000fe40003800000 */
[----:B------:R-:W-:Y:S01]  /*0340*/  LEA.HI R5, R5, R16, RZ, 0x7 ;  /* 0x0000001005057211 */ /* 0x000fe200078f38ff */
[----:B------:R-:W1:Y:S01]  /*0350*/  S2R R2, SR_CTAID.Y ;  /* 0x0000000000027919 */ /* 0x000e620000002600 */
[----:B------:R-:W-:Y:S01]  /*0360*/  SHF.R.S32.HI R9, RZ, 0x1f, R4 ;  /* 0x0000001fff097819 */ /* 0x000fe20000011404 */
[----:B------:R-:W-:Y:S01]  /*0370*/  ULDC UR4, c[0x0][0x150] ;  /* 0x0000540000047ab9 */ /* 0x000fe20000000800 */
[----:B------:R-:W-:Y:S01]  /*0380*/  LOP3.LUT R5, R5, 0xffffff80, RZ, 0xc0, !PT ;  /* 0xffffff8005057812 */ /* 0x000fe200078ec0ff */
[----:B------:R-:W-:Y:S01]  /*0390*/  NOP ;  /* 0x0000000000007918 */ /* 0x000fe20000000000 */
[----:B------:R-:W-:Y:S01]  /*03a0*/  LEA.HI R9, R9, R4, RZ, 0x2 ;  /* 0x0000000409097211 */ /* 0x000fe200078f10ff */
[----:B------:R-:W2:Y:S01]  /*03b0*/  LDC R10, c[0x0][0x144] ;  /* 0x00005100ff0a7b82 */ /* 0x000ea20000000800 */
[----:B------:R-:W-:Y:S01]  /*03c0*/  NOP ;  /* 0x0000000000007918 */ /* 0x000fe20000000000 */
[----:B------:R-:W-:Y:S01]  /*03d0*/  IMAD.IADD R7, R16, 0x1, -R5 ;  /* 0x0000000110077824 */ /* 0x000fe200078e0a05 */
[----:B------:R-:W-:Y:S01]  /*03e0*/  LOP3.LUT R9, R9, 0x3ffffffc, RZ, 0xc0, !PT ;  /* 0x3ffffffc09097812 */ /* 0x000fe200078ec0ff */
[----:B------:R-:W-:Y:S01]  /*03f0*/  IMAD.MOV.U32 R32, RZ, RZ, 0x1 ;  /* 0x00000001ff207424 */ /* 0x000fe200078e00ff */
[----:B------:R-:W-:-:S02]  /*0400*/  ISETP.NE.AND P3, PT, R6, RZ, PT ;  /* 0x000000ff0600720c */ /* 0x000fc40003f65270 */
[----:B------:R-:W-:Y:S01]  /*0410*/  SHF.R.S32.HI R8, RZ, 0x1f, R7 ;  /* 0x0000001fff087819 */ /* 0x000fe20000011407 */
[----:B------:R-:W-:Y:S01]  /*0420*/  IMAD.IADD R4, R4, 0x1, -R9 ;  /* 0x0000000104047824 */ /* 0x000fe200078e0a09 */
[----:B------:R-:W3:Y:S02]  /*0430*/  LDC R12, c[0x0][0x140] ;  /* 0x00005000ff0c7b82 */ /* 0x000ee40000000800 */
[----:B------:R-:W-:Y:S02]  /*0440*/  LEA.HI R8, R8, R7, RZ, 0x3 ;  /* 0x0000000708087211 */ /* 0x000fe400078f18ff */
[----:B-----5:R-:W-:Y:S02]  /*0450*/  ISETP.NE.OR P0, PT, R0, RZ, !P0 ;  /* 0x000000ff0000720c */ /* 0x020fe40004705670 */
[--C-:B------:R-:W-:Y:S02]  /*0460*/  SHF.R.S32.HI R0, RZ, 0x3, R8.reuse ;  /* 0x00000003ff007819 */ /* 0x100fe40000011408 */
[----:B------:R-:W-:-:S02]  /*0470*/  SHF.R.S32.HI R5, RZ, 0x1f, R8 ;  /* 0x0000001fff057819 */ /* 0x000fc40000011408 */
[----:B0-----:R-:W-:Y:S02]  /*0480*/  I2FP.F32.U32 R8, UR8 ;  /* 0x0000000800087c45 */ /* 0x001fe40008201000 */
[----:B------:R-:W-:-:S03]  /*0490*/  LEA.HI R5, R5, R0, RZ, 0x2 ;  /* 0x0000000005057211 */ /* 0x000fc600078f10ff */
[----:B------:R-:W-:Y:S01]  /*04a0*/  FMUL R8, R8, UR4 ;  /* 0x0000000408087c20 */ /* 0x000fe20008400000 */
[----:B------:R-:W-:Y:S01]  /*04b0*/  LOP3.LUT R5, R5, 0xfffffffc, RZ, 0xc0, !PT ;  /* 0xfffffffc05057812 */ /* 0x000fe200078ec0ff */
[----:B------:R-:W-:Y:S01]  /*04c0*/  VOTEU.ALL UP0, P0 ;  /* 0x00000000003f7886 */ /* 0x000fe20000000000 */
[----:B------:R-:W-:Y:S01]  /*04d0*/  ULDC UR4, c[0x0][0x154] ;  /* 0x0000550000047ab9 */ /* 0x000fe20000000800 */
[----:B------:R-:W-:Y:S02]  /*04e0*/  VOTEU.ALL UP1, P0 ;  /* 0x00000000003f7886 */ /* 0x000fe40000020000 */
[----:B------:R-:W0:Y:S01]  /*04f0*/  F2I.U32.TRUNC.NTZ R8, R8 ;  /* 0x0000000800087305 */ /* 0x000e22000020f000 */
[----:B------:R-:W-:Y:S01]  /*0500*/  IMAD.IADD R5, R0, 0x1, -R5 ;  /* 0x0000000100057824 */ /* 0x000fe200078e0a05 */
[----:B------:R-:W5:Y:S01]  /*0510*/  @!UP0 S2UR UR7, SR_CgaCtaId ;  /* 0x00000000000789c3 */ /* 0x000f620000008800 */
[----:B------:R-:W-:Y:S01]  /*0520*/  @!UP0 UMOV UR6, 0x400 ;  /* 0x0000040000068882 */ /* 0x000fe20000000000 */
[----:B---3--:R-:W-:Y:S01]  /*0530*/  ISETP.EQ.U32.AND P2, PT, R12, 0x1, PT ;  /* 0x000000010c00780c */ /* 0x008fe20003f42070 */
[----:B------:R-:W-:Y:S01]  /*0540*/  IMAD R23, R4, 0x4, R5 ;  /* 0x0000000404177824 */ /* 0x000fe200078e0205 */
[----:B-1----:R-:W-:-:S04]  /*0550*/  I2FP.F32.U32 R4, R2 ;  /* 0x0000000200047245 */ /* 0x002fc80000201000 */
[----:B------:R-:W-:Y:S01]  /*0560*/  LEA.HI R0, R23, R23, RZ, 0x1 ;  /* 0x0000001717007211 */ /* 0x000fe200078f08ff */
[----:B------:R-:W-:Y:S01]  /*0570*/  FMUL R11, R4, UR4 ;  /* 0x00000004040b7c20 */ /* 0x000fe20008400000 */
[----:B------:R-:W1:Y:S01]  /*0580*/  LDC R5, c[0x0][0x148] ;  /* 0x00005200ff057b82 */ /* 0x000e620000000800 */
[----:B------:R-:W-:Y:S01]  /*0590*/  UMOV UR4, 0x20 ;  /* 0x0000002000047882 */ /* 0x000fe20000000000 */
[----:B0-----:R-:W-:Y:S01]  /*05a0*/  IMAD.MOV R9, RZ, RZ, -R8 ;  /* 0x000000ffff097224 */ /* 0x001fe200078e0a08 */
[----:B------:R-:W-:Y:S02]  /*05b0*/  LOP3.LUT R8, R0, 0xfffffffe, RZ, 0xc0, !PT ;  /* 0xfffffffe00087812 */ /* 0x000fe400078ec0ff */
[----:B------:R-:W0:Y:S01]  /*05c0*/  F2I.U32.TRUNC.NTZ R11, R11 ;  /* 0x0000000b000b7305 */ /* 0x000e22000020f000 */
[----:B------:R-:W-:Y:S01]  /*05d0*/  SHF.R.S32.HI R0, RZ, 0x1f, R3 ;  /* 0x0000001fff007819 */ /* 0x000fe20000011403 */
[----:B--2---:R-:W-:Y:S01]  /*05e0*/  IMAD R4, R10, R9, UR8 ;  /* 0x000000080a047e24 */ /* 0x004fe2000f8e0209 */
[----:B------:R-:W-:-:S04]  /*05f0*/  @!UP0 UIADD3 UR4, -UR4, 0x100000, URZ ;  /* 0x0010000004048890 */ /* 0x000fc8000fffe13f */
[----:B------:R-:W-:Y:S02]  /*0600*/  @!UP0 USHF.L.U32 UR5, UR4, 0xb, URZ ;  /* 0x0000000b04058899 */ /* 0x000fe4000800063f */
[----:B------:R-:W-:Y:S01]  /*0610*/  @!UP0 USHF.L.U32 UR4, UR4, 0x1, URZ ;  /* 0x0000000104048899 */ /* 0x000fe2000800063f */
[C---:B------:R-:W-:Y:S01]  /*0620*/  IMAD.IADD R9, R23.reuse, 0x1, -R8 ;  /* 0x0000000117097824 */ /* 0x040fe200078e0a08 */
[----:B------:R-:W-:Y:S01]  /*0630*/  LEA.HI R0, R0, R3, RZ, 0x2 ;  /* 0x0000000300007211 */ /* 0x000fe200078f10ff */
[----:B------:R-:W-:-:S03]  /*0640*/  IMAD.SHL.U32 R8, R23, 0x4, RZ ;  /* 0x0000000417087824 */ /* 0x000fc600078e00ff */
[----:B------:R-:W-:Y:S01]  /*0650*/  ISETP.NE.AND P4, PT, R9, R4, PT ;  /* 0x000000040900720c */ /* 0x000fe20003f85270 */
[----:B-----5:R-:W-:Y:S01]  /*0660*/  @!UP0 ULEA UR6, UR7, UR6, 0x18 ;  /* 0x0000000607068291 */ /* 0x020fe2000f8ec03f */
[----:B------:R-:W-:Y:S01]  /*0670*/  LOP3.LUT R0, R0, 0xfffffffc, RZ, 0xc0, !PT ;  /* 0xfffffffc00007812 */ /* 0x000fe200078ec0ff */
[----:B------:R-:W-:Y:S01]  /*0680*/  VOTEU.ALL UP0, P0 ;  /* 0x00000000003f7886 */ /* 0x000fe20000000000 */
[----:B------:R-:W-:Y:S01]  /*0690*/  LOP3.LUT R23, R23, 0xc, R8, 0x78, !PT ;  /* 0x0000000c17177812 */ /* 0x000fe200078e7808 */
[----:B0-----:R-:W-:Y:S01]  /*06a0*/  IMAD.MOV R14, RZ, RZ, -R11 ;  /* 0x000000ffff0e7224 */ /* 0x001fe200078e0a0b */
[----:B------:R-:W-:Y:S01]  /*06b0*/  LOP3.LUT P0, RZ, R7, 0x7, RZ, 0xc0, !PT ;  /* 0x0000000707ff7812 */ /* 0x000fe2000780c0ff */
[----:B------:R-:W-:Y:S02]  /*06c0*/  IMAD.IADD R0, R3, 0x1, -R0 ;  /* 0x0000000103007824 */ /* 0x000fe400078e0a00 */
[----:B-1----:R-:W-:Y:S01]  /*06d0*/  IMAD R9, R5, R14, R2 ;  /* 0x0000000e05097224 */ /* 0x002fe200078e0202 */
[----:B------:R-:W-:-:S03]  /*06e0*/  ISETP.LT.U32.AND P0, PT, R23, 0x2, !P0 ;  /* 0x000000021700780c */ /* 0x000fc60004701070 */
[----:B------:R-:W-:Y:S01]  /*06f0*/  @P4 LEA.HI R8, R23, R23, RZ, 0x1 ;  /* 0x0000001717084211 */ /* 0x000fe200078f08ff */
[----:B------:R-:W0:Y:S02]  /*0700*/  FENCE.VIEW.ASYNC.S ;  /* 0x00000000000073c6 */ /* 0x000e240000000000 */
[----:B0-----:R0:W1:Y:S01]  /*0710*/  @!UP0 SYNCS.EXCH.64 URZ, [UR6+0x70], UR4 ;  /* 0x00007004063f85b2 */ /* 0x0010620008000100 */
[C---:B------:R-:W-:Y:S02]  /*0720*/  ISETP.NE.AND P1, PT, R0.reuse, 0x3, PT ;  /* 0x000000030000780c */ /* 0x040fe40003f25270 */
[----:B------:R-:W-:Y:S02]  /*0730*/  @P4 SHF.R.S32.HI R8, RZ, 0x1, R8 ;  /* 0x00000001ff084819 */ /* 0x000fe40000011408 */
[----:B------:R-:W-:Y:S02]  /*0740*/  ISETP.EQ.OR P1, PT, R0, RZ, !P1 ;  /* 0x000000ff0000720c */ /* 0x000fe40004f22670 */
[----:B------:R-:W-:Y:S01]  /*0750*/  @P4 ISETP.NE.AND P5, PT, R8, R9, PT ;  /* 0x000000090800420c */ /* 0x000fe20003fa5270 */
[C---:B------:R-:W-:Y:S01]  /*0760*/  VIADD R8, R6.reuse, 0xffffffff ;  /* 0xffffffff06087836 */ /* 0x040fe20000000000 */
[----:B------:R-:W-:-:S02]  /*0770*/  ISETP.EQ.AND P1, PT, R6, RZ, P1 ;  /* 0x000000ff0600720c */ /* 0x000fc40000f22270 */
[----:B------:R-:W-:Y:S02]  /*0780*/  SEL R7, RZ, 0x1, !P0 ;  /* 0x00000001ff077807 */ /* 0x000fe40004000000 */
[----:B------:R-:W-:Y:S02]  /*0790*/  ISETP.GE.U32.AND P6, PT, R8, 0x2, PT ;  /* 0x000000020800780c */ /* 0x000fe40003fc6070 */
[----:B------:R-:W-:Y:S01]  /*07a0*/  @P4 SEL R32, RZ, 0x1, P5 ;  /* 0x00000001ff204807 */ /* 0x000fe20002800000 */
[----:B------:R0:W2:Y:S01]  /*07b0*/  @!UP1 SYNCS.EXCH.64 URZ, [UR6+0x78], UR4 ;  /* 0x00007804063f95b2 */ /* 0x0000a20008000100 */
[----:B------:R-:W-:Y:S01]  /*07c0*/  SEL R17, RZ, 0x1, !P1 ;  /* 0x00000001ff117807 */ /* 0x000fe20004800000 */
[----:B------:R-:W-:Y:S01]  /*07d0*/  NOP ;  /* 0x0000000000007918 */ /* 0x000fe20000000000 */
[----:B------:R-:W-:Y:S02]  /*07e0*/  LOP3.LUT R32, R32, R7, RZ, 0xc0, !PT ;  /* 0x0000000720207212 */ /* 0x000fe400078ec0ff */
[----:B------:R-:W-:Y:S01]  /*07f0*/  SEL R17, R17, 0x2, P6 ;  /* 0x0000000211117807 */ /* 0x000fe20003000000 */
[----:B0-----:R-:W-:Y:S06]  /*0800*/  @!P2 BRA `(.L_x_3) ;  /* 0x000000000008a947 */ /* 0x001fec0003800000 */
[----:B-12-4-:R-:W-:Y:S01]  /*0810*/  UCGABAR_ARV ;  /* 0x00000000000079c7 */ /* 0x016fe20008000000 */
[----:B------:R-:W-:Y:S05]  /*0820*/  BRA `(.L_x_4) ;  /* 0x0000000000047947 */ /* 0x000fea0003800000 */
.L_x_3:
[----:B-12-4-:R-:W-:Y:S01]  /*0830*/  NOP ;  /* 0x0000000000007918 */ /* 0x016fe20000000000 */
.L_x_4:
[----:B------:R-:W0:Y:S01]  /*0840*/  LDC R22, c[0x0][0x65c] ;  /* 0x00019700ff167b82 */ /* 0x000e220000000800 */
[----:B------:R-:W-:Y:S02]  /*0850*/  IMAD.U32 R6, RZ, RZ, UR8 ;  /* 0x00000008ff067e24 */ /* 0x000fe4000f8e00ff */
[----:B------:R-:W-:Y:S01]  /*0860*/  IMAD.MOV.U32 R7, RZ, RZ, RZ ;  /* 0x000000ffff077224 */ /* 0x000fe200078e00ff */
[----:B0-----:R-:W-:-:S04]  /*0870*/  ISETP.NE.AND P1, PT, R22, 0x1, PT ;  /* 0x000000011600780c */ /* 0x001fc80003f25270 */
[----:B------:R-:W-:-:S09]  /*0880*/  P2R R3, PR, RZ, 0x2 ;  /* 0x00000002ff037803 */ /* 0x000fd20000000000 */
[----:B------:R-:W0:Y:S01]  /*0890*/  @P1 LDC R19, c[0x0][0x10] ;  /* 0x00000400ff131b82 */ /* 0x000e220000000800 */
[----:B------:R-:W-:Y:S02]  /*08a0*/  @P1 IMAD.MOV.U32 R3, RZ, RZ, RZ ;  /* 0x000000ffff031224 */ /* 0x000fe400078e00ff */
[----:B------:R-:W-:-:S05]  /*08b0*/  @P1 IMAD.MOV.U32 R11, RZ, RZ, RZ ;  /* 0x000000ffff0b1224 */ /* 0x000fca00078e00ff */
[----:B------:R-:W1:Y:S01]  /*08c0*/  @!P1 LDC R9, c[0x0][0xc] ;  /* 0x00000300ff099b82 */ /* 0x000e620000000800 */
[----:B0-----:R-:W-:-:S04]  /*08d0*/  @P1 IMAD.WIDE.U32 R18, R19, UR8, R2 ;  /* 0x0000000813121c25 */ /* 0x001fc8000f8e0002 */
[----:B------:R-:W-:Y:S02]  /*08e0*/  @P1 IMAD.IADD R19, R19, 0x1, R11 ;  /* 0x0000000113131824 */ /* 0x000fe400078e020b */
[----:B-1----:R-:W-:-:S04]  /*08f0*/  @!P1 IMAD.WIDE.U32 R6, R2, R9, R6 ;  /* 0x0000000902069225 */ /* 0x002fc800078e0006 */
[----:B------:R-:W-:Y:S02]  /*0900*/  @!P1 IMAD.MOV.U32 R18, RZ, RZ, R6 ;  /* 0x000000ffff129224 */ /* 0x000fe400078e0006 */
[----:B------:R-:W-:Y:S01]  /*0910*/  @!P1 IMAD.MOV.U32 R19, RZ, RZ, R7 ;  /* 0x000000ffff139224 */ /* 0x000fe200078e0007 */
[----:B------:R-:W-:Y:S06]  /*0920*/  @!P2 BRA `(.L_x_5) ;  /* 0x00000000000ca947 */ /* 0x000fec0003800000 */
[----:B------:R-:W-:Y:S01]  /*0930*/  UCGABAR_WAIT ;  /* 0x0000000000007dc7 */ /* 0x000fe20008000000 */
[----:B------:R-:W-:Y:S01]  /*0940*/  CCTL.IVALL ;  /* 0x00000000ff00798f */ /* 0x000fe20002000000 */
[----:B------:R-:W-:Y:S05]  /*0950*/  BRA `(.L_x_6) ;  /* 0x0000000000047947 */ /* 0x000fea0003800000 */
.L_x_5:
[----:B------:R-:W-:Y:S06]  /*0960*/  BAR.SYNC.DEFER_BLOCKING 0x0 ;  /* 0x0000000000007b1d */ /* 0x000fec0000010000 */
.L_x_6:
[----:B------:R-:W-:Y:S05]  /*0970*/  @!P3 BRA `(.L_x_7) ;  /* 0x0000003400c0b947 */ /* 0x000fea0003800000 */
[----:B------:R-:W-:-:S13]  /*0980*/  ISETP.GT.U32.AND P0, PT, R8, 0x1, PT ;  /* 0x000000010800780c */ /* 0x000fda0003f04070 */
[----:B------:R-:W-:Y:S05]  /*0990*/  @P0 EXIT ;  /* 0x000000000000094d */ /* 0x000fea0003800000 */
[----:B------:R-:W-:Y:S01]  /*09a0*/  ULDC.64 UR4, c[0x0][0x650] ;  /* 0x0001940000047ab9 */ /* 0x000fe20000000a00 */
[----:B------:R-:W-:Y:S01]  /*09b0*/  PRMT R0, RZ, 0x7610, R0 ;  /* 0x00007610ff007816 */ /* 0x000fe20000000000 */
[----:B------:R-:W-:Y:S01]  /*09c0*/  IMAD.MOV.U32 R44, RZ, RZ, -0x1 ;  /* 0xffffffffff2c7424 */ /* 0x000fe200078e00ff */
[----:B------:R-:W-:Y:S01]  /*09d0*/  ISETP.GE.U32.AND P0, PT, R18, UR4, PT ;  /* 0x0000000412007c0c */ /* 0x000fe2000bf06070 */
[----:B------:R-:W-:Y:S02]  /*09e0*/  IMAD.MOV.U32 R45, RZ, RZ, -0x1 ;  /* 0xffffffffff2d7424 */ /* 0x000fe400078e00ff */
[----:B------:R-:W-:Y:S01]  /*09f0*/  IMAD.MOV.U32 R35, RZ, RZ, -0x1 ;  /* 0xffffffffff237424 */ /* 0x000fe200078e00ff */
[----:B------:R-:W-:-:S13]  /*0a00*/  ISETP.GE.U32.AND.EX P0, PT, R19, UR5, PT, P0 ;  /* 0x0000000513007c0c */ /* 0x000fda000bf06100 */
[----:B------:R-:W-:Y:S05]  /*0a10*/  @P0 BRA `(.L_x_8) ;  /* 0x0000000400280947 */ /* 0x000fea0003800000 */
[----:B------:R-:W0:Y:S01]  /*0a20*/  LDC.64 R20, c[0x0][0x628] ;  /* 0x00018a00ff147b82 */ /* 0x000e220000000a00 */
[----:B------:R-:W-:Y:S02]  /*0a30*/  IMAD.MOV.U32 R6, RZ, RZ, R18 ;  /* 0x000000ffff067224 */ /* 0x000fe400078e0012 */
[----:B------:R-:W-:-:S05]  /*0a40*/  IMAD.MOV.U32 R7, RZ, RZ, R19 ;  /* 0x000000ffff077224 */ /* 0x000fca00078e0013 */
[----:B------:R-:W1:Y:S08]  /*0a50*/  LDC R0, c[0x0][0x630] ;  /* 0x00018c00ff007b82 */ /* 0x000e700000000800 */
[----:B------:R-:W2:Y:S01]  /*0a60*/  LDC.64 R24, c[0x0][0x620] ;  /* 0x00018800ff187b82 */ /* 0x000ea20000000a00 */
[----:B0-----:R-:W-:-:S04]  /*0a70*/  ISETP.NE.U32.AND P0, PT, R20, RZ, PT ;  /* 0x000000ff1400720c */ /* 0x001fc80003f05070 */
[----:B------:R-:W-:-:S13]  /*0a80*/  ISETP.NE.AND.EX P0, PT, R21, RZ, PT, P0 ;  /* 0x000000ff1500720c */ /* 0x000fda0003f05300 */
[----:B-12---:R-:W-:Y:S05]  /*0a90*/  @!P0 BRA `(.L_x_9) ;  /* 0x0000000000288947 */ /* 0x006fea0003800000 */
[----:B------:R-:W0:Y:S02]  /*0aa0*/  LDC R11, c[0x0][0x634] ;  /* 0x00018d00ff0b7b82 */ /* 0x000e240000000800 */
[----:B0-----:R-:W-:-:S05]  /*0ab0*/  IADD3 R11, P0, R18, R11, RZ ;  /* 0x0000000b120b7210 */ /* 0x001fca0007f1e0ff */
[----:B------:R-:W-:-:S04]  /*0ac0*/  IMAD.X R13, RZ, RZ, R19, P0 ;  /* 0x000000ffff0d7224 */ /* 0x000fc800000e0613 */
[----:B------:R-:W-:-:S04]  /*0ad0*/  IMAD.WIDE.U32 R6, R13, R20, RZ ;  /* 0x000000140d067225 */ /* 0x000fc800078e00ff */
[----:B------:R-:W-:-:S04]  /*0ae0*/  IMAD.WIDE.U32 R8, P0, R11, R21, R6 ;  /* 0x000000150b087225 */ /* 0x000fc80007800006 */
[----:B------:R-:W-:-:S04]  /*0af0*/  IMAD.WIDE.U32 R6, R11, R20, RZ ;  /* 0x000000140b067225 */ /* 0x000fc800078e00ff */
[----:B------:R-:W-:Y:S01]  /*0b00*/  IMAD.X R11, RZ, RZ, RZ, P0 ;  /* 0x000000ffff0b7224 */ /* 0x000fe200000e06ff */
[----:B------:R-:W-:Y:S01]  /*0b10*/  IADD3 RZ, P0, R7, R8, RZ ;  /* 0x0000000807ff7210 */ /* 0x000fe20007f1e0ff */
[----:B------:R-:W-:-:S04]  /*0b20*/  IMAD.MOV.U32 R10, RZ, RZ, R9 ;  /* 0x000000ffff0a7224 */ /* 0x000fc800078e0009 */
[----:B------:R-:W-:-:S08]  /*0b30*/  IMAD.WIDE.U32.X R6, R13, R21, R10, P0 ;  /* 0x000000150d067225 */ /* 0x000fd000000e040a */
.L_x_9:
[----:B------:R-:W0:Y:S01]  /*0b40*/  LDC.64 R26, c[0x0][0x640] ;  /* 0x00019000ff1a7b82 */ /* 0x000e220000000a00 */
[--C-:B------:R-:W-:Y:S01]  /*0b50*/  SHF.R.U64 R35, R6, R0, R7.reuse ;  /* 0x0000000006237219 */ /* 0x100fe20000001207 */
[----:B------:R-:W-:Y:S01]  /*0b60*/  IMAD R29, R5, R14, R2 ;  /* 0x0000000e051d7224 */ /* 0x000fe200078e0202 */
[----:B------:R-:W-:Y:S02]  /*0b70*/  SHF.R.U32.HI R0, RZ, R0, R7 ;  /* 0x00000000ff007219 */ /* 0x000fe40000011607 */
[----:B------:R-:W-:-:S03]  /*0b80*/  IADD3 R3, P0, RZ, -R35, RZ ;  /* 0x80000023ff037210 */ /* 0x000fc60007f1e0ff */
[----:B------:R-:W1:Y:S02]  /*0b90*/  LDC R8, c[0x0][0x618] ;  /* 0x00018600ff087b82 */ /* 0x000e640000000800 */
[----:B------:R-:W-:-:S04]  /*0ba0*/  IMAD.X R7, RZ, RZ, ~R0, P0 ;  /* 0x000000ffff077224 */ /* 0x000fc800000e0e00 */
[-C--:B------:R-:W-:Y:S02]  /*0bb0*/  IMAD R0, R7, R24.reuse, RZ ;  /* 0x0000001807007224 */ /* 0x080fe400078e02ff */
[----:B------:R-:W2:Y:S01]  /*0bc0*/  LDC R12, c[0x0][0x608] ;  /* 0x00018200ff0c7b82 */ /* 0x000ea20000000800 */
[----:B------:R-:W-:-:S04]  /*0bd0*/  IMAD.WIDE.U32 R6, R3, R24, R18 ;  /* 0x0000001803067225 */ /* 0x000fc800078e0012 */
[----:B------:R-:W-:Y:S02]  /*0be0*/  IMAD R3, R3, R25, R0 ;  /* 0x0000001903037224 */ /* 0x000fe400078e0200 */
[----:B------:R-:W-:Y:S01]  /*0bf0*/  IMAD.MOV.U32 R25, RZ, RZ, 0x1 ;  /* 0x00000001ff197424 */ /* 0x000fe200078e00ff */
[----:B------:R-:W3:Y:S01]  /*0c00*/  LDC R20, c[0x0][0x658] ;  /* 0x00019600ff147b82 */ /* 0x000ee20000000800 */
[----:B------:R-:W-:Y:S01]  /*0c10*/  IMAD.IADD R3, R7, 0x1, R3 ;  /* 0x0000000107037824 */ /* 0x000fe200078e0203 */
[----:B0-----:R-:W-:Y:S01]  /*0c20*/  ISETP.NE.U32.AND P0, PT, R26, RZ, PT ;  /* 0x000000ff1a00720c */ /* 0x001fe20003f05070 */
[----:B------:R-:W-:-:S03]  /*0c30*/  IMAD.MOV.U32 R7, RZ, RZ, -0x1 ;  /* 0xffffffffff077424 */ /* 0x000fc600078e00ff */
[----:B------:R-:W-:Y:S02]  /*0c40*/  ISETP.NE.AND.EX P0, PT, R27, RZ, PT, P0 ;  /* 0x000000ff1b00720c */ /* 0x000fe40003f05300 */
[----:B------:R-:W0:Y:S01]  /*0c50*/  LDC R13, c[0x0][0x600] ;  /* 0x00018000ff0d7b82 */ /* 0x000e220000000800 */
[-CC-:B-1----:R-:W-:Y:S02]  /*0c60*/  SHF.R.U64 R10, R6, R8.reuse, R3.reuse ;  /* 0x00000008060a7219 */ /* 0x182fe40000001203 */
[----:B------:R-:W-:-:S05]  /*0c70*/  SHF.R.U32.HI R3, RZ, R8, R3 ;  /* 0x00000008ff037219 */ /* 0x000fca0000011603 */
[----:B------:R-:W1:Y:S01]  /*0c80*/  LDC R15, c[0x0][0x648] ;  /* 0x00019200ff0f7b82 */ /* 0x000e620000000800 */
[-CC-:B--2---:R-:W-:Y:S02]  /*0c90*/  SHF.R.U64 R28, R10, R12.reuse, R3.reuse ;  /* 0x0000000c0a1c7219 */ /* 0x184fe40000001203 */
[----:B------:R-:W-:-:S05]  /*0ca0*/  SHF.R.U32.HI R3, RZ, R12, R3 ;  /* 0x0000000cff037219 */ /* 0x000fca0000011603 */
[----:B------:R-:W2:Y:S01]  /*0cb0*/  LDC R21, c[0x0][0x638] ;  /* 0x00018e00ff157b82 */ /* 0x000ea20000000800 */
[-CC-:B---3--:R-:W-:Y:S02]  /*0cc0*/  SHF.R.U64 R12, R28, R20.reuse, R3.reuse ;  /* 0x000000141c0c7219 */ /* 0x188fe40000001203 */
[-C--:B------:R-:W-:Y:S02]  /*0cd0*/  SHF.L.U32 R0, R7, R20.reuse, RZ ;  /* 0x0000001407007219 */ /* 0x080fe400000006ff */
[----:B------:R-:W-:Y:S01]  /*0ce0*/  SHF.R.U32.HI R3, RZ, R20, R3 ;  /* 0x00000014ff037219 */ /* 0x000fe20000011603 */
[----:B------:R-:W-:Y:S01]  /*0cf0*/  IMAD.MOV.U32 R2, RZ, RZ, R12 ;  /* 0x000000ffff027224 */ /* 0x000fe200078e000c */
[----:B------:R-:W-:Y:S01]  /*0d00*/  LOP3.LUT R5, RZ, R0, RZ, 0x33, !PT ;  /* 0x00000000ff057212 */ /* 0x000fe200078e33ff */
[----:B------:R-:W3:Y:S01]  /*0d10*/  LDC R24, c[0x0][0x610] ;  /* 0x00018400ff187b82 */ /* 0x000ee20000000800 */
[----:B------:R-:W-:Y:S05]  /*0d20*/  @!P0 BRA `(.L_x_10) ;  /* 0x0000000000288947 */ /* 0x000fea0003800000 */
[----:B------:R-:W4:Y:S02]  /*0d30*/  LDC R9, c[0x0][0x64c] ;  /* 0x00019300ff097b82 */ /* 0x000f240000000800 */
[----:B----4-:R-:W-:-:S05]  /*0d40*/  IADD3 R9, P0, R12, R9, RZ ;  /* 0x000000090c097210 */ /* 0x010fca0007f1e0ff */
        /* <DEDUP_REMOVED lines=8> */
.L_x_10:
[----:B-1----:R-:W-:Y:S01]  /*0dd0*/  SHF.R.U64 R2, R2, R15, R3 ;  /* 0x0000000f02027219 */ /* 0x002fe20000001203 */
[----:B0-----:R-:W-:Y:S01]  /*0de0*/  VIADD R3, R13, 0xffffffff ;  /* 0xffffffff0d037836 */ /* 0x001fe20000000000 */
[----:B------:R-:W-:Y:S02]  /*0df0*/  SHF.L.U32 R0, R25, R20, RZ ;  /* 0x0000001419007219 */ /* 0x000fe400000006ff */
[----:B------:R-:W-:Y:S01]  /*0e00*/  LOP3.LUT R5, R28, R5, RZ, 0xc0, !PT ;  /* 0x000000051c057212 */ /* 0x000fe200078ec0ff */
[----:B------:R-:W-:Y:S01]  /*0e10*/  IMAD.MOV R6, RZ, RZ, -R2 ;  /* 0x000000ffff067224 */ /* 0x000fe200078e0a02 */
[----:B------:R-:W-:Y:S02]  /*0e20*/  SEL R4, R4, R29, !P1 ;  /* 0x0000001d04047207 */ /* 0x000fe40004800000 */
[----:B------:R-:W-:Y:S01]  /*0e30*/  LOP3.LUT R3, R10, R3, RZ, 0xc0, !PT ;  /* 0x000000030a037212 */ /* 0x000fe200078ec0ff */
[----:B------:R-:W-:Y:S02]  /*0e40*/  IMAD R5, R0, R2, R5 ;  /* 0x0000000200057224 */ /* 0x000fe400078e0205 */
[----:B--2---:R-:W-:-:S02]  /*0e50*/  IMAD R0, R6, R21, R12 ;  /* 0x0000001506007224 */ /* 0x004fc400078e020c */
[----:B---3--:R-:W-:Y:S02]  /*0e60*/  IMAD R4, R5, R24, R4 ;  /* 0x0000001805047224 */ /* 0x008fe400078e0204 */
[----:B------:R-:W-:Y:S02]  /*0e70*/  IMAD.MOV.U32 R2, RZ, RZ, 0x1 ;  /* 0x00000001ff027424 */ /* 0x000fe400078e00ff */
[----:B------:R-:W-:-:S03]  /*0e80*/  IMAD R3, R0, R13, R3 ;  /* 0x0000000d00037224 */ /* 0x000fc600078e0203 */
[----:B------:R-:W-:Y:S02]  /*0e90*/  PRMT R0, R2, 0x7610, R0 ;  /* 0x0000761002007816 */ /* 0x000fe40000000000 */
[----:B------:R-:W-:Y:S02]  /*0ea0*/  SEL R45, R3, R4, !P1 ;  /* 0x00000004032d7207 */ /* 0x000fe40004800000 */
[----:B------:R-:W-:-:S07]  /*0eb0*/  SEL R44, R4, R3, !P1 ;  /* 0x00000003042c7207 */ /* 0x000fce0004800000 */
.L_x_8:
[----:B------:R-:W-:-:S08]  /*0ec0*/  NOP ;  /* 0x0000000000007918 */ /* 0x000fd00000000000 */
[----:B------:R-:W0:Y:S02]  /*0ed0*/  USETMAXREG.TRY_ALLOC.CTAPOOL UP0, 0xe8 ;  /* 0x000000e8000079c8 */ /* 0x000e240008000600 */
[----:B0-----:R-:W-:-:S13]  /*0ee0*/  PLOP3.LUT P0, PT, PT, PT, UP0, 0x80, 0x0 ;  /* 0x000000000000781c */ /* 0x001fda0003f0f008 */
[----:B------:R-:W-:Y:S05]  /*0ef0*/  @!P0 BRA `(.L_x_8) ;  /* 0xfffffffc00f08947 */ /* 0x000fea000383ffff */
[----:B------:R-:W-:Y:S01]  /*0f00*/  ULDC.64 UR4, c[0x0][0x598] ;  /* 0x0001660000047ab9 */ /* 0x000fe20000000a00 */
[----:B------:R-:W-:Y:S01]  /*0f10*/  ULDC.64 UR36, c[0x0][0x208] ;  /* 0x0000820000247ab9 */ /* 0x000fe20000000a00 */
[----:B------:R-:W-:-:S04]  /*0f20*/  ISETP.NE.U32.AND P0, PT, RZ, UR4, PT ;  /* 0x00000004ff007c0c */ /* 0x000fc8000bf05070 */
[----:B------:R-:W-:-:S13]  /*0f30*/  ISETP.NE.AND.EX P0, PT, RZ, UR5, PT, P0 ;  /* 0x00000005ff007c0c */ /* 0x000fda000bf05300 */
[----:B------:R-:W-:Y:S05]  /*0f40*/  @!P0 BRA `(.L_x_11) ;  /* 0x00000000001c8947 */ /* 0x000fea0003800000 */
[----:B------:R-:W0:Y:S02]  /*0f50*/  LDC.64 R2, c[0x0][0x598] ;  /* 0x00016600ff027b82 */ /* 0x000e240000000a00 */
[----:B0-----:R-:W2:Y:S02]  /*0f60*/  LDG.E.64 R2, desc[UR36][R2.64] ;  /* 0x0000002402027981 */ /* 0x001ea4000c1e1b00 */
[----:B--2---:R-:W-:-:S04]  /*0f70*/  ISETP.NE.U32.AND P0, PT, R2, RZ, PT ;  /* 0x000000ff0200720c */ /* 0x004fc80003f05070 */
[----:B------:R-:W-:-:S13]  /*0f80*/  ISETP.NE.AND.EX P0, PT, R3, RZ, PT, P0 ;  /* 0x000000ff0300720c */ /* 0x000fda0003f05300 */
[----:B------:R-:W-:Y:S05]  /*0f90*/  @!P0 BRA `(.L_x_11) ;  /* 0x0000000000088947 */ /* 0x000fea0003800000 */
[----:B------:R0:W5:Y:S01]  /*0fa0*/  LD.E R33, desc[UR36][R2.64] ;  /* 0x0000002402217980 */ /* 0x000162000c101900 */
[----:B------:R-:W-:Y:S05]  /*0fb0*/  BRA `(.L_x_12) ;  /* 0x0000000000247947 */ /* 0x000fea0003800000 */
.L_x_11:
[----:B------:R-:W-:Y:S02]  /*0fc0*/  ULDC.64 UR4, c[0x0][0x588] ;  /* 0x0001620000047ab9 */ /* 0x000fe40000000a00 */
[----:B------:R-:W-:-:S04]  /*0fd0*/  ISETP.NE.U32.AND P0, PT, RZ, UR4, PT ;  /* 0x00000004ff007c0c */ /* 0x000fc8000bf05070 */
[----:B------:R-:W-:-:S13]  /*0fe0*/  ISETP.NE.AND.EX P0, PT, RZ, UR5, PT, P0 ;  /* 0x00000005ff007c0c */ /* 0x000fda000bf05300 */
[----:B------:R-:W-:Y:S05]  /*0ff0*/  @!P0 BRA `(.L_x_13) ;  /* 0x00000000000c8947 */ /* 0x000fea0003800000 */
[----:B------:R-:W0:Y:S02]  /*1000*/  LDC.64 R2, c[0x0][0x588] ;  /* 0x00016200ff027b82 */ /* 0x000e240000000a00 */
[----:B0-----:R1:W5:Y:S01]  /*1010*/  LDG.E R33, desc[UR36][R2.64] ;  /* 0x0000002402217981 */ /* 0x001362000c1e1900 */
[----:B------:R-:W-:Y:S05]  /*1020*/  BRA `(.L_x_12) ;  /* 0x0000000000087947 */ /* 0x000fea0003800000 */
.L_x_13:
[----:B------:R-:W-:Y:S02]  /*1030*/  ULDC UR4, c[0x0][0x580] ;  /* 0x0001600000047ab9 */ /* 0x000fe40000000800 */
[----:B------:R-:W-:-:S07]  /*1040*/  IMAD.U32 R33, RZ, RZ, UR4 ;  /* 0x00000004ff217e24 */ /* 0x000fce000f8e00ff */
.L_x_12:
[----:B------:R-:W-:Y:S02]  /*1050*/  ULDC.64 UR4, c[0x0][0x5a0] ;  /* 0x0001680000047ab9 */ /* 0x000fe40000000a00 */
[----:B------:R-:W-:-:S04]  /*1060*/  ISETP.NE.U32.AND P0, PT, RZ, UR4, PT ;  /* 0x00000004ff007c0c */ /* 0x000fc8000bf05070 */
[----:B------:R-:W-:-:S13]  /*1070*/  ISETP.NE.AND.EX P0, PT, RZ, UR5, PT, P0 ;  /* 0x00000005ff007c0c */ /* 0x000fda000bf05300 */
[----:B------:R-:W-:Y:S05]  /*1080*/  @!P0 BRA `(.L_x_14) ;  /* 0x00000000001c8947 */ /* 0x000fea0003800000 */
[----:B01----:R-:W0:Y:S02]  /*1090*/  LDC.64 R2, c[0x0][0x5a0] ;  /* 0x00016800ff027b82 */ /* 0x003e240000000a00 */
[----:B0-----:R-:W2:Y:S02]  /*10a0*/  LDG.E.64 R2, desc[UR36][R2.64] ;  /* 0x0000002402027981 */ /* 0x001ea4000c1e1b00 */
[----:B--2---:R-:W-:-:S04]  /*10b0*/  ISETP.NE.U32.AND P0, PT, R2, RZ, PT ;  /* 0x000000ff0200720c */ /* 0x004fc80003f05070 */
[----:B------:R-:W-:-:S13]  /*10c0*/  ISETP.NE.AND.EX P0, PT, R3, RZ, PT, P0 ;  /* 0x000000ff0300720c */ /* 0x000fda0003f05300 */
[----:B------:R-:W-:Y:S05]  /*10d0*/  @!P0 BRA `(.L_x_14) ;  /* 0x0000000000088947 */ /* 0x000fea0003800000 */
[----:B------:R0:W5:Y:S01]  /*10e0*/  LD.E R34, desc[UR36][R2.64] ;  /* 0x0000002402227980 */ /* 0x000162000c101900 */
[----:B------:R-:W-:Y:S05]  /*10f0*/  BRA `(.L_x_15) ;  /* 0x0000000000247947 */ /* 0x000fea0003800000 */
.L_x_14:
[----:B------:R-:W-:Y:S02]  /*1100*/  ULDC.64 UR4, c[0x0][0x590] ;  /* 0x0001640000047ab9 */ /* 0x000fe40000000a00 */
[----:B------:R-:W-:-:S04]  /*1110*/  ISETP.NE.U32.AND P0, PT, RZ, UR4, PT ;  /* 0x00000004ff007c0c */ /* 0x000fc8000bf05070 */
[----:B------:R-:W-:-:S13]  /*1120*/  ISETP.NE.AND.EX P0, PT, RZ, UR5, PT, P0 ;  /* 0x00000005ff007c0c */ /* 0x000fda000bf05300 */
[----:B------:R-:W-:Y:S05]  /*1130*/  @!P0 BRA `(.L_x_16) ;  /* 0x00000000000c8947 */ /* 0x000fea0003800000 */
[----:B01----:R-:W0:Y:S02]  /*1140*/  LDC.64 R2, c[0x0][0x590] ;  /* 0x00016400ff027b82 */ /* 0x003e240000000a00 */
[----:B0-----:R1:W5:Y:S01]  /*1150*/  LDG.E R34, desc[UR36][R2.64] ;  /* 0x0000002402227981 */ /* 0x001362000c1e1900 */
[----:B------:R-:W-:Y:S05]  /*1160*/  BRA `(.L_x_15) ;  /* 0x0000000000087947 */ /* 0x000fea0003800000 */
.L_x_16:
[----:B------:R-:W-:Y:S02]  /*1170*/  ULDC UR4, c[0x0][0x584] ;  /* 0x0001610000047ab9 */ /* 0x000fe40000000800 */
[----:B------:R-:W-:-:S07]  /*1180*/  IMAD.U32 R34, RZ, RZ, UR4 ;  /* 0x00000004ff227e24 */ /* 0x000fce000f8e00ff */
.L_x_15:
[----:B------:R-:W-:-:S13]  /*1190*/  LOP3.LUT P0, RZ, R0, 0xff, RZ, 0xc0, !PT ;  /* 0x000000ff00ff7812 */ /* 0x000fda000780c0ff */
[----:B------:R-:W-:Y:S05]  /*11a0*/  @!P0 EXIT ;  /* 0x000000000000894d */ /* 0x000fea0003800000 */
[----:B------:R-:W-:Y:S01]  /*11b0*/  ULDC UR4, c[0x0][0x28c] ;  /* 0x0000a30000047ab9 */ /* 0x000fe20000000800 */
[----:B------:R-:W-:Y:S01]  /*11c0*/  LOP3.LUT R46, R17, 0x1, RZ, 0xfc, !PT ;  /* 0x00000001112e7812 */ /* 0x000fe200078efcff */
[----:B------:R-:W-:Y:S01]  /*11d0*/  UIADD3 UR4, UR4, 0x1f, URZ ;  /* 0x0000001f04047890 */ /* 0x000fe2000fffe03f */
[----:B------:R-:W-:Y:S01]  /*11e0*/  UMOV UR38, URZ ;  /* 0x0000003f00267c82 */ /* 0x000fe20008000000 */
[----:B------:R-:W-:Y:S02]  /*11f0*/  UMOV UR39, URZ ;  /* 0x0000003f00277c82 */ /* 0x000fe40008000000 */
[----:B------:R-:W-:-:S04]  /*1200*/  USHF.R.S32.HI UR5, URZ, 0x1f, UR4 ;  /* 0x0000001f3f057899 */ /* 0x000fc80008011404 */
[----:B------:R-:W-:-:S04]  /*1210*/  ULEA.HI UR5, UR5, UR4, URZ, 0x5 ;  /* 0x0000000405057291 */ /* 0x000fc8000f8f283f */
[----:B------:R-:W-:-:S12]  /*1220*/  USHF.R.S32.HI UR40, URZ, 0x5, UR5 ;  /* 0x000000053f287899 */ /* 0x000fd80008011405 */
.L_x_64:
[----:B------:R-:W-:Y:S01]  /*1230*/  LOP3.LUT R0, R16, 0x80, RZ, 0xc0, !PT ;  /* 0x0000008010007812 */ /* 0x000fe200078ec0ff */
[----:B--2---:R-:W2:Y:S01]  /*1240*/  S2UR UR6, SR_CgaCtaId ;  /* 0x00000000000679c3 */ /* 0x004ea20000008800 */
[----:B------:R-:W-:Y:S02]  /*1250*/  UMOV UR41, 0x400 ;  /* 0x0000040000297882 */ /* 0x000fe40000000000 */
[----:B------:R-:W-:-:S06]  /*1260*/  SHF.R.U32.HI R0, RZ, 0x7, R0 ;  /* 0x00000007ff007819 */ /* 0x000fcc0000011600 */
[----:B---3--:R-:W3:Y:S01]  /*1270*/  SHFL.IDX PT, R0, R0, RZ, 0x1f ;  /* 0x00001fff00007589 */ /* 0x008ee200000e0000 */
[----:B--2---:R-:W-:Y:S01]  /*1280*/  ULEA UR41, UR6, UR41, 0x18 ;  /* 0x0000002906297291 */ /* 0x004fe2000f8ec03f */
[----:B---3--:R-:W-:-:S13]  /*1290*/  R2UR UR4, R0 ;  /* 0x00000000000472ca */ /* 0x008fda00000e0000 */
[----:B------:R-:W-:-:S04]  /*12a0*/  ULEA.HI UR5, UR4, UR4, URZ, 0x1 ;  /* 0x0000000404057291 */ /* 0x000fc8000f8f083f */
[----:B------:R-:W-:-:S04]  /*12b0*/  ULOP3.LUT UR5, UR5, 0xffffe, URZ, 0xc0, !UPT ;  /* 0x000ffffe05057892 */ /* 0x000fc8000f8ec03f */
[----:B------:R-:W-:-:S03]  /*12c0*/  UIADD3 UR5, UR4, -UR5, URZ ;  /* 0x8000000504057290 */ /* 0x000fc6000fffe03f */
[----:B------:R-:W-:Y:S01]  /*12d0*/  ULDC UR4, c[0x0][0x28c] ;  /* 0x0000a30000047ab9 */ /* 0x000fe20000000800 */
[----:B------:R-:W-:Y:S01]  /*12e0*/  ULEA UR5, UR5, UR41, 0xc ;  /* 0x0000002905057291 */ /* 0x000fe2000f8e603f */
[----:B------:R-:W-:-:S03]  /*12f0*/  ISETP.LT.AND P0, PT, RZ, UR4, PT ;  /* 0x00000004ff007c0c */ /* 0x000fc6000bf01270 */
[----:B------:R-:W-:-:S04]  /*1300*/  UIADD3 UR5, UR5, 0x180, URZ ;  /* 0x0000018005057890 */ /* 0x000fc8000fffe03f */
[----:B------:R-:W-:-:S04]  /*1310*/  USHF.R.U32.HI UR5, URZ, 0x4, UR5 ;  /* 0x000000043f057899 */ /* 0x000fc80008011605 */
[----:B------:R-:W-:-:S04]  /*1320*/  ULOP3.LUT UR5, UR5, 0x3fff, URZ, 0xc0, !UPT ;  /* 0x00003fff05057892 */ /* 0x000fc8000f8ec03f */
[----:B------:R-:W-:Y:S01]  /*1330*/  ULOP3.LUT UR42, UR5, 0x10000, URZ, 0xfc, !UPT ;  /* 0x00010000052a7892 */ /* 0x000fe2000f8efc3f */
[----:B0----5:R-:W-:Y:S11]  /*1340*/  @P0 BRA `(.L_x_17) ;  /* 0x0000000000400947 */ /* 0x021ff60003800000 */
[----:B------:R-:W-:Y:S01]  /*1350*/  MOV R0, 0x0 ;  /* 0x0000000000007802 */ /* 0x000fe20000000f00 */
[----:B------:R-:W-:Y:S01]  /*1360*/  ULDC.64 UR4, c[0x4][0x68] ;  /* 0x01001a0000047ab9 */ /* 0x000fe20000000a00 */
[----:B------:R-:W-:Y:S01]  /*1370*/  ULDC.64 UR6, c[0x4][0x8] ;  /* 0x0100020000067ab9 */ /* 0x000fe20000000a00 */
[----:B------:R-:W-:Y:S01]  /*1380*/  IMAD.U32 R4, RZ, RZ, UR4 ;  /* 0x00000004ff047e24 */ /* 0x000fe2000f8e00ff */
[----:B01----:R0:W1:Y:S01]  /*1390*/  LDC.64 R2, c[0x4][R0] ;  /* 0x0100000000027b82 */ /* 0x0030620000000a00 */
[----:B------:R-:W-:Y:S01]  /*13a0*/  IMAD.U32 R5, RZ, RZ, UR5 ;  /* 0x00000005ff057e24 */ /* 0x000fe2000f8e00ff */
[----:B------:R-:W-:Y:S01]  /*13b0*/  ULDC.64 UR4, c[0x4][0x70] ;  /* 0x01001c0000047ab9 */ /* 0x000fe20000000a00 */
[----:B------:R-:W-:Y:S02]  /*13c0*/  IMAD.U32 R10, RZ, RZ, UR6 ;  /* 0x00000006ff0a7e24 */ /* 0x000fe4000f8e00ff */
[----:B------:R-:W-:Y:S02]  /*13d0*/  IMAD.U32 R6, RZ, RZ, UR4 ;  /* 0x00000004ff067e24 */ /* 0x000fe4000f8e00ff */
[----:B------:R-:W-:-:S02]  /*13e0*/  IMAD.U32 R7, RZ, RZ, UR5 ;  /* 0x00000005ff077e24 */ /* 0x000fc4000f8e00ff */
[----:B------:R-:W-:Y:S02]  /*13f0*/  IMAD.U32 R11, RZ, RZ, UR7 ;  /* 0x00000007ff0b7e24 */ /* 0x000fe4000f8e00ff */
[----:B------:R-:W-:Y:S02]  /*1400*/  IMAD.MOV.U32 R8, RZ, RZ, 0x1e1 ;  /* 0x000001e1ff087424 */ /* 0x000fe400078e00ff */
[----:B------:R-:W-:Y:S02]  /*1410*/  IMAD.MOV.U32 R12, RZ, RZ, 0x1 ;  /* 0x00000001ff0c7424 */ /* 0x000fe400078e00ff */
[----:B0-----:R-:W-:-:S07]  /*1420*/  IMAD.MOV.U32 R13, RZ, RZ, RZ ;  /* 0x000000ffff0d7224 */ /* 0x001fce00078e00ff */
[----:B------:R-:W-:-:S07]  /*1430*/  LEPC R20, `(.L_x_17) ;  /* 0x000000001014794e */ /* 0x000fce0000000000 */
[----:B-1---5:R-:W-:Y:S05]  /*1440*/  CALL.ABS.NOINC R2 ;  /* 0x0000000002007343 */ /* 0x022fea0003c00000 */
.L_x_17:
[----:B------:R-:W-:-:S13]  /*1450*/  ISETP.NE.AND P0, PT, R46, 0x3, PT ;  /* 0x000000032e00780c */ /* 0x000fda0003f05270 */
[----:B------:R-:W-:Y:S05]  /*1460*/  @!P0 BRA `(.L_x_18) ;  /* 0x0000000000048947 */ /* 0x000fea0003800000 */
[----:B------:R-:W-:Y:S01]  /*1470*/  BPT.TRAP 0x1 ;  /* 0x000000040000795c */ /* 0x000fe20000300000 */
.L_x_18:
[----:B01----:R-:W-:Y:S02]  /*1480*/  IMAD.U32 R3, RZ, RZ, UR39 ;  /* 0x00000027ff037e24 */ /* 0x003fe4000f8e00ff */
[----:B------:R-:W-:-:S03]  /*1490*/  IMAD.U32 R0, RZ, RZ, UR38 ;  /* 0x00000026ff007e24 */ /* 0x000fc6000f8e00ff */
[----:B------:R-:W-:Y:S02]  /*14a0*/  LEA R3, R3, UR41, 0x3 ;  /* 0x0000002903037c11 */ /* 0x000fe4000f8e18ff */
[----:B------:R-:W-:-:S04]  /*14b0*/  SHF.L.U32 R0, R0, 0x1f, RZ ;  /* 0x0000001f00007819 */ /* 0x000fc800000006ff */
[----:B------:R0:W1:Y:S01]  /*14c0*/  SYNCS.PHASECHK.TRANS64.TRYWAIT P1, [R3+URZ], R0 ;  /* 0x00000000030075a7 */ /* 0x000062000802017f */
[----:B------:R-:W-:Y:S05]  /*14d0*/  @!P0 BRA `(.L_x_19) ;  /* 0x0000000000048947 */ /* 0x000fea0003800000 */
[----:B------:R-:W-:Y:S01]  /*14e0*/  BPT.TRAP 0x1 ;  /* 0x000000040000795c */ /* 0x000fe20000300000 */
.L_x_19:
[----:B-1----:R-:W-:Y:S05]  /*14f0*/  @P1 BRA `(.L_x_20) ;  /* 0x0000000000081947 */ /* 0x002fea0003800000 */
[----:B------:R-:W1:Y:S02]  /*1500*/  SYNCS.PHASECHK.TRANS64.TRYWAIT P1, [R3+URZ], R0 ;  /* 0x00000000030075a7 */ /* 0x000e64000802017f */
[----:B-1----:R-:W-:Y:S05]  /*1510*/  @!P1 BRA `(.L_x_21) ;  /* 0x0000004000909947 */ /* 0x002fea0003800000 */
.L_x_20:
[----:B------:R-:W-:-:S04]  /*1520*/  UISETP.LT.AND UP0, UPT, UR40, 0x1, UPT ;  /* 0x000000012800788c */ /* 0x000fc8000bf01270 */
[----:B------:R-:W-:-:S06]  /*1530*/  USEL UR4, UR40, 0x1, UP0 ;  /* 0x0000000128047887 */ /* 0x000fcc0008000000 */
[----:B01----:R-:W-:Y:S01]  /*1540*/  IMAD.U32 R0, RZ, RZ, UR4 ;  /* 0x00000004ff007e24 */ /* 0x003fe2000f8e00ff */
[----:B------:R-:W-:Y:S05]  /*1550*/  WARPSYNC.ALL ;  /* 0x0000000000007948 */ /* 0x000fea0003800000 */
[----:B------:R-:W-:-:S04]  /*1560*/  IADD3 R0, -R0, UR40, RZ ;  /* 0x0000002800007c10 */ /* 0x000fc8000fffe1ff */
[----:B------:R-:W-:Y:S01]  /*1570*/  ISETP.GE.AND P1, PT, R0, 0x1, PT ;  /* 0x000000010000780c */ /* 0x000fe20003f26270 */
[----:B------:R-:W-:Y:S01]  /*1580*/  UIADD3 UR4, UR41, 0x30180, URZ ;  /* 0x0003018029047890 */ /* 0x000fe2000fffe03f */
[----:B------:R-:W-:Y:S01]  /*1590*/  WARPGROUP.ARRIVE ;  /* 0x00000000000079c5 */ /* 0x000fe20000000000 */
[----:B------:R-:W-:Y:S02]  /*15a0*/  ULEA UR6, UR39, UR42, 0xb ;  /* 0x0000002a27067291 */ /* 0x000fe4000f8e583f */
[----:B------:R-:W-:Y:S01]  /*15b0*/  USHF.R.U32.HI UR4, URZ, 0x4, UR4 ;  /* 0x000000043f047899 */ /* 0x000fe20008011604 */
[----:B------:R-:W-:Y:S01]  /*15c0*/  UMOV UR9, 0x80000020 ;  /* 0x8000002000097882 */ /* 0x000fe20000000000 */
[----:B------:R-:W-:Y:S02]  /*15d0*/  UMOV UR11, 0x80000000 ;  /* 0x80000000000b7882 */ /* 0x000fe40000000000 */
[----:B------:R-:W-:Y:S01]  /*15e0*/  ULOP3.LUT UR4, UR4, 0x3fff, URZ, 0xc0, !UPT ;  /* 0x00003fff04047892 */ /* 0x000fe2000f8ec03f */
[----:B------:R-:W-:Y:S01]  /*15f0*/  UMOV UR8, UR6 ;  /* 0x0000000600087c82 */ /* 0x000fe20008000000 */
[----:B------:R-:W-:-:S02]  /*1600*/  UIADD3 UR7, UR6, 0x200, URZ ;  /* 0x0000020006077890 */ /* 0x000fc4000fffe03f */
[----:B------:R-:W-:Y:S02]  /*1610*/  ULOP3.LUT UR4, UR4, 0x10000, URZ, 0xfc, !UPT ;  /* 0x0001000004047892 */ /* 0x000fe4000f8efc3f */
[----:B------:R-:W-:Y:S02]  /*1620*/  UIADD3 UR12, UR6, 0x400, URZ ;  /* 0x00000400060c7890 */ /* 0x000fe4000fffe03f */
[----:B------:R-:W-:Y:S02]  /*1630*/  ULEA UR5, UR39, UR4, 0x5 ;  /* 0x0000000427057291 */ /* 0x000fe4000f8e283f */
[----:B------:R-:W-:-:S05]  /*1640*/  UIADD3 UR13, UR6, 0x600, URZ ;  /* 0x00000600060d7890 */ /* 0x000fca000fffe03f */
[----:B------:R-:W-:Y:S02]  /*1650*/  UMOV UR10, UR5 ;  /* 0x00000005000a7c82 */ /* 0x000fe40008000000 */
[----:B------:R-:W-:Y:S01]  /*1660*/  HGMMA.64x8x16.F32.BF16 R40, gdesc[UR8], RZ, !UPT, gsb0 ;  /* 0x00000000082879f0 */ /* 0x000fe2000c0018ff */
[----:B------:R-:W-:Y:S01]  /*1670*/  UMOV UR8, UR7 ;  /* 0x0000000700087c82 */ /* 0x000fe20008000000 */
[----:B------:R-:W-:Y:S01]  /*1680*/  UMOV UR9, 0x80000020 ;  /* 0x8000002000097882 */ /* 0x000fe20000000000 */
[----:B------:R-:W-:Y:S01]  /*1690*/  UIADD3 UR7, UR6, 0x402, URZ ;  /* 0x0000040206077890 */ /* 0x000fe2000fffe03f */
[----:B------:R-:W-:Y:S02]  /*16a0*/  WARPGROUP.DEPBAR.LE gsb0, 0x0 ;  /* 0x00008000000079c5 */ /* 0x000fe40000010000 */
[----:B------:R-:W-:-:S06]  /*16b0*/  WARPGROUP.ARRIVE ;  /* 0x00000000000079c5 */ /* 0x000fcc0000000000 */
[----:B------:R-:W-:Y:S01]  /*16c0*/  HGMMA.64x8x16.F32.BF16 R36, gdesc[UR8], RZ, !UPT, gsb0 ;  /* 0x00000000082479f0 */ /* 0x000fe2000c0018ff */
[----:B------:R-:W-:Y:S01]  /*16d0*/  UMOV UR8, UR12 ;  /* 0x0000000c00087c82 */ /* 0x000fe20008000000 */
[----:B------:R-:W-:Y:S01]  /*16e0*/  UMOV UR9, 0x80000020 ;  /* 0x8000002000097882 */ /* 0x000fe20000000000 */
        /* <DEDUP_REMOVED lines=8> */
[----:B------:R-:W-:Y:S02]  /*1770*/  UIADD3 UR8, UR6, 0x2, URZ ;  /* 0x0000000206087890 */ /* 0x000fe4000fffe03f */
[----:B------:R-:W-:Y:S01]  /*1780*/  UIADD3 UR10, UR5, 0x2, URZ ;  /* 0x00000002050a7890 */ /* 0x000fe2000fffe03f */
[----:B------:R-:W-:Y:S01]  /*1790*/  UMOV UR9, 0x80000020 ;  /* 0x8000002000097882 */ /* 0x000fe20000000000 */
[----:B------:R-:W-:Y:S01]  /*17a0*/  UMOV UR11, 0x80000000 ;  /* 0x80000000000b7882 */ /* 0x000fe20000000000 */
[----:B------:R-:W-:Y:S02]  /*17b0*/  UIADD3 UR5, UR6, 0x202, URZ ;  /* 0x0000020206057890 */ /* 0x000fe4000fffe03f */
[----:B------:R-:W-:Y:S01]  /*17c0*/  UIADD3 UR6, UR6, 0x602, URZ ;  /* 0x0000060206067890 */ /* 0x000fe2000fffe03f */
[----:B------:R-:W-:Y:S02]  /*17d0*/  WARPGROUP.DEPBAR.LE gsb0, 0x0 ;  /* 0x00008000000079c5 */ /* 0x000fe40000010000 */
[----:B------:R-:W-:-:S06]  /*17e0*/  WARPGROUP.ARRIVE ;  /* 0x00000000000079c5 */ /* 0x000fcc0000000000 */
[----:B------:R-:W-:Y:S01]  /*17f0*/  HGMMA.64x8x16.F32.BF16 R40, gdesc[UR8], R40, gsb0 ;  /* 0x00000000082879f0 */ /* 0x000fe20008001828 */
[----:B------:R-:W-:Y:S01]  /*1800*/  UMOV UR8, UR5 ;  /* 0x0000000500087c82 */ /* 0x000fe20008000000 */
[----:B------:R-:W-:Y:S01]  /*1810*/  UMOV UR9, 0x80000020 ;  /* 0x8000002000097882 */ /* 0x000fe20000000000 */
        /* <DEDUP_REMOVED lines=12> */
[----:B------:R-:W-:Y:S03]  /*18e0*/  HGMMA.64x8x16.F32.BF16 R24, gdesc[UR8], R24, gsb0 ;  /* 0x00000000081879f0 */ /* 0x000fe60008001818 */
[----:B------:R-:W-:Y:S02]  /*18f0*/  WARPGROUP.DEPBAR.LE gsb0, 0x0 ;  /* 0x00008000000079c5 */ /* 0x000fe40000010000 */
[----:B------:R-:W-:Y:S05]  /*1900*/  @!P1 BRA `(.L_x_22) ;  /* 0x00000004006c9947 */ /* 0x000fea0003800000 */
[----:B------:R-:W-:Y:S01]  /*1910*/  UIADD3 UR5, UR39, 0x1, URZ ;  /* 0x0000000127057890 */ /* 0x000fe2000fffe03f */
[----:B------:R-:W-:Y:S02]  /*1920*/  IMAD.MOV.U32 R2, RZ, RZ, R0 ;  /* 0x000000ffff027224 */ /* 0x000fe400078e0000 */
[----:B------:R-:W-:Y:S01]  /*1930*/  IMAD.U32 R3, RZ, RZ, UR39 ;  /* 0x00000027ff037e24 */ /* 0x000fe2000f8e00ff */
[----:B------:R-:W-:-:S04]  /*1940*/  UISETP.NE.AND UP0, UPT, UR5, 0x6, UPT ;  /* 0x000000060500788c */ /* 0x000fc8000bf05270 */
[----:B------:R-:W-:Y:S02]  /*1950*/  USEL UR6, URZ, 0x1, UP0 ;  /* 0x000000013f067887 */ /* 0x000fe40008000000 */
[----:B------:R-:W-:Y:S02]  /*1960*/  USEL UR5, UR5, URZ, UP0 ;  /* 0x0000003f05057287 */ /* 0x000fe40008000000 */
[----:B------:R-:W-:-:S06]  /*1970*/  ULOP3.LUT UR6, UR38, UR6, URZ, 0x3c, !UPT ;  /* 0x0000000626067292 */ /* 0x000fcc000f8e3c3f */
[----:B------:R-:W-:-:S07]  /*1980*/  IMAD.U32 R6, RZ, RZ, UR6 ;  /* 0x00000006ff067e24 */ /* 0x000fce000f8e00ff */
.L_x_29:
[----:B------:R-:W-:Y:S05]  /*1990*/  @!P0 BRA `(.L_x_23) ;  /* 0x0000000000048947 */ /* 0x000fea0003800000 */
[----:B------:R-:W-:Y:S01]  /*19a0*/  BPT.TRAP 0x1 ;  /* 0x000000040000795c */ /* 0x000fe20000300000 */
.L_x_23:
[----:B------:R-:W-:Y:S01]  /*19b0*/  ULEA UR6, UR5, UR41, 0x3 ;  /* 0x0000002905067291 */ /* 0x000fe2000f8e183f */
[----:B------:R-:W-:-:S08]  /*19c0*/  SHF.L.U32 R4, R6, 0x1f, RZ ;  /* 0x0000001f06047819 */ /* 0x000fd000000006ff */
[----:B------:R0:W1:Y:S01]  /*19d0*/  SYNCS.PHASECHK.TRANS64.TRYWAIT P1, [UR6], R4 ;  /* 0x00000004ff0075a7 */ /* 0x0000620008020146 */
[----:B------:R-:W-:Y:S05]  /*19e0*/  @!P0 BRA `(.L_x_24) ;  /* 0x0000000000048947 */ /* 0x000fea0003800000 */
[----:B------:R-:W-:Y:S01]  /*19f0*/  BPT.TRAP 0x1 ;  /* 0x000000040000795c */ /* 0x000fe20000300000 */
.L_x_24:
[----:B-1----:R-:W-:Y:S05]  /*1a00*/  @P1 BRA `(.L_x_25) ;  /* 0x0000000000081947 */ /* 0x002fea0003800000 */
[----:B------:R-:W1:Y:S02]  /*1a10*/  SYNCS.PHASECHK.TRANS64.TRYWAIT P1, [UR6], R4 ;  /* 0x00000004ff0075a7 */ /* 0x000e640008020146 */
[----:B-1----:R-:W-:Y:S05]  /*1a20*/  @!P1 BRA `(.L_x_26) ;  /* 0x0000003c00609947 */ /* 0x002fea0003800000 */
.L_x_25:
[----:B------:R-:W-:Y:S01]  /*1a30*/  ULEA UR6, UR5, UR4, 0x5 ;  /* 0x0000000405067291 */ /* 0x000fe2000f8e283f */
[----:B------:R-:W-:Y:S01]  /*1a40*/  WARPGROUP.ARRIVE ;  /* 0x00000000000079c5 */ /* 0x000fe20000000000 */
[----:B------:R-:W-:Y:S01]  /*1a50*/  ULEA UR7, UR5, UR42, 0xb ;  /* 0x0000002a05077291 */ /* 0x000fe2000f8e583f */
[----:B------:R-:W-:Y:S01]  /*1a60*/  UMOV UR11, 0x80000000 ;  /* 0x80000000000b7882 */ /* 0x000fe20000000000 */
[----:B------:R-:W-:Y:S02]  /*1a70*/  UMOV UR9, 0x80000020 ;  /* 0x8000002000097882 */ /* 0x000fe40000000000 */
[----:B------:R-:W-:Y:S01]  /*1a80*/  UIADD3 UR12, UR7, 0x200, URZ ;  /* 0x00000200070c7890 */ /* 0x000fe2000fffe03f */
[----:B------:R-:W-:Y:S02]  /*1a90*/  UMOV UR10, UR6 ;  /* 0x00000006000a7c82 */ /* 0x000fe40008000000 */
[----:B------:R-:W-:Y:S01]  /*1aa0*/  UMOV UR8, UR7 ;  /* 0x0000000700087c82 */ /* 0x000fe20008000000 */
[----:B------:R-:W-:Y:S01]  /*1ab0*/  UIADD3 UR13, UR7, 0x400, URZ ;  /* 0x00000400070d7890 */ /* 0x000fe2000fffe03f */
[----:B------:R-:W-:Y:S01]  /*1ac0*/  HGMMA.64x8x16.F32.BF16 R40, gdesc[UR8], R40, gsb0 ;  /* 0x00000000082879f0 */ /* 0x000fe20008001828 */
[----:B------:R-:W-:Y:S01]  /*1ad0*/  UMOV UR9, 0x80000020 ;  /* 0x8000002000097882 */ /* 0x000fe20000000000 */
[----:B------:R-:W-:Y:S01]  /*1ae0*/  UMOV UR8, UR12 ;  /* 0x0000000c00087c82 */ /* 0x000fe20008000000 */
[----:B------:R-:W-:-:S02]  /*1af0*/  UIADD3 UR14, UR7, 0x600, URZ ;  /* 0x00000600070e7890 */ /* 0x000fc4000fffe03f */
        /* <DEDUP_REMOVED lines=40> */
[----:B------:R-:W-:Y:S01]  /*1d80*/  BPT.TRAP 0x1 ;  /* 0x000000040000795c */ /* 0x000fe20000300000 */
.L_x_27:
[----:B------:R-:W-:-:S13]  /*1d90*/  ISETP.NE.AND P1, PT, R32, RZ, PT ;  /* 0x000000ff2000720c */ /* 0x000fda0003f25270 */
[----:B01----:R-:W-:-:S05]  /*1da0*/  @P1 LEA R4, R3, UR41, 0x3 ;  /* 0x0000002903041c11 */ /* 0x003fca000f8e18ff */
[----:B------:R-:W-:-:S05]  /*1db0*/  @P1 VIADD R4, R4, 0x30 ;  /* 0x0000003004041836 */ /* 0x000fca0000000000 */
[----:B------:R-:W-:-:S04]  /*1dc0*/  @P1 PRMT R4, R23, 0x654, R4 ;  /* 0x0000065417041816 */ /* 0x000fc80000000004 */
[----:B------:R0:W-:Y:S01]  /*1dd0*/  @P1 SYNCS.ARRIVE.TRANS64.RED.A1T0 RZ, [R4+URZ], RZ ;  /* 0x000000ff04ff19a7 */ /* 0x0001e2000810043f */
[----:B------:R-:W-:-:S13]  /*1de0*/  ISETP.GT.U32.AND P1, PT, R17, 0x1, PT ;  /* 0x000000011100780c */ /* 0x000fda0003f24070 */
[----:B0-----:R-:W-:Y:S05]  /*1df0*/  @P1 BRA `(.L_x_28) ;  /* 0x0000000000041947 */ /* 0x001fea0003800000 */
[----:B------:R-:W-:Y:S01]  /*1e00*/  BPT.TRAP 0x1 ;  /* 0x000000040000795c */ /* 0x000fe20000300000 */
.L_x_28:
[----:B------:R-:W-:Y:S01]  /*1e10*/  UIADD3 UR5, UR5, 0x1, URZ ;  /* 0x0000000105057890 */ /* 0x000fe2000fffe03f */
[C---:B------:R-:W-:Y:S01]  /*1e20*/  ISETP.GT.AND P2, PT, R2.reuse, 0x1, PT ;  /* 0x000000010200780c */ /* 0x040fe20003f44270 */
[----:B------:R-:W-:Y:S02]  /*1e30*/  VIADD R3, R3, 0x1 ;  /* 0x0000000103037836 */ /* 0x000fe40000000000 */
[----:B------:R-:W-:Y:S01]  /*1e40*/  UISETP.NE.AND UP0, UPT, UR5, 0x6, UPT ;  /* 0x000000060500788c */ /* 0x000fe2000bf05270 */
[----:B------:R-:W-:Y:S02]  /*1e50*/  VIADD R2, R2, 0xffffffff ;  /* 0xffffffff02027836 */ /* 0x000fe40000000000 */
[C---:B------:R-:W-:Y:S01]  /*1e60*/  ISETP.NE.AND P1, PT, R3.reuse, 0x6, PT ;  /* 0x000000060300780c */ /* 0x040fe20003f25270 */
[----:B------:R-:W-:Y:S02]  /*1e70*/  USEL UR6, URZ, 0x1, UP0 ;  /* 0x000000013f067887 */ /* 0x000fe40008000000 */
[----:B------:R-:W-:Y:S01]  /*1e80*/  USEL UR5, UR5, URZ, UP0 ;  /* 0x0000003f05057287 */ /* 0x000fe20008000000 */
[----:B------:R-:W-:-:S03]  /*1e90*/  SEL R3, R3, RZ, P1 ;  /* 0x000000ff03037207 */ /* 0x000fc60000800000 */
[----:B------:R-:W-:Y:S01]  /*1ea0*/  LOP3.LUT R6, R6, UR6, RZ, 0x3c, !PT ;  /* 0x0000000606067c12 */ /* 0x000fe2000f8e3cff */
[----:B------:R-:W-:Y:S07]  /*1eb0*/  @P2 BRA `(.L_x_29) ;  /* 0xfffffff800b42947 */ /* 0x000fee000383ffff */
.L_x_22:
[----:B------:R-:W0:Y:S02]  /*1ec0*/  LDC R2, c[0x0][0x28c] ;  /* 0x0000a300ff027b82 */ /* 0x000e240000000800 */
[----:B0-----:R-:W-:-:S13]  /*1ed0*/  ISETP.GE.AND P1, PT, R2, 0x1, PT ;  /* 0x000000010200780c */ /* 0x001fda0003f26270 */
[----:B------:R-:W-:Y:S05]  /*1ee0*/  @!P1 BRA `(.L_x_30) ;  /* 0x0000000000389947 */ /* 0x000fea0003800000 */
[----:B------:R-:W-:Y:S05]  /*1ef0*/  @!P0 BRA `(.L_x_31) ;  /* 0x0000000000048947 */ /* 0x000fea0003800000 */
[----:B------:R-:W-:Y:S01]  /*1f00*/  BPT.TRAP 0x1 ;  /* 0x000000040000795c */ /* 0x000fe20000300000 */
.L_x_31:
[----:B------:R-:W-:-:S13]  /*1f10*/  ISETP.NE.AND P0, PT, R32, RZ, PT ;  /* 0x000000ff2000720c */ /* 0x000fda0003f05270 */
[----:B------:R-:W-:-:S04]  /*1f20*/  @P0 VIADD R0, R0, UR39 ;  /* 0x0000002700000c36 */ /* 0x000fc80008000000 */
[----:B------:R-:W-:-:S05]  /*1f30*/  @P0 IMAD.WIDE.U32 R2, R0, -0x55555555, RZ ;  /* 0xaaaaaaab00020825 */ /* 0x000fca00078e00ff */
[----:B------:R-:W-:-:S05]  /*1f40*/  @P0 SHF.R.U32.HI R3, RZ, 0x2, R3 ;  /* 0x00000002ff030819 */ /* 0x000fca0000011603 */
[----:B------:R-:W-:-:S05]  /*1f50*/  @P0 IMAD R0, R3, -0x6, R0 ;  /* 0xfffffffa03000824 */ /* 0x000fca00078e0200 */
[----:B------:R-:W-:-:S05]  /*1f60*/  @P0 LEA R0, R0, UR41, 0x3 ;  /* 0x0000002900000c11 */ /* 0x000fca000f8e18ff */
[----:B------:R-:W-:-:S05]  /*1f70*/  @P0 VIADD R0, R0, 0x30 ;  /* 0x0000003000000836 */ /* 0x000fca0000000000 */
[----:B------:R-:W-:-:S04]  /*1f80*/  @P0 PRMT R0, R23, 0x654, R0 ;  /* 0x0000065417000816 */ /* 0x000fc80000000000 */
[----:B------:R0:W-:Y:S01]  /*1f90*/  @P0 SYNCS.ARRIVE.TRANS64.RED.A1T0 RZ, [R0+URZ], RZ ;  /* 0x000000ff00ff09a7 */ /* 0x0001e2000810043f */
[----:B------:R-:W-:-:S13]  /*1fa0*/  ISETP.GT.U32.AND P0, PT, R17, 0x1, PT ;  /* 0x000000011100780c */ /* 0x000fda0003f04070 */
[----:B0-----:R-:W-:Y:S05]  /*1fb0*/  @P0 BRA `(.L_x_30) ;  /* 0x0000000000040947 */ /* 0x001fea0003800000 */
[----:B------:R-:W-:Y:S01]  /*1fc0*/  BPT.TRAP 0x1 ;  /* 0x000000040000795c */ /* 0x000fe20000300000 */
.L_x_30:
[----:B------:R-:W0:Y:S01]  /*1fd0*/  LDC R6, c[0x0][0x288] ;  /* 0x0000a200ff067b82 */ /* 0x000e220000000800 */
[--C-:B------:R-:W-:Y:S01]  /*1fe0*/  SHF.R.U32.HI R0, RZ, 0x2, R16.reuse ;  /* 0x00000002ff007819 */ /* 0x100fe20000011610 */
[----:B------:R-:W-:Y:S01]  /*1ff0*/  IMAD.SHL.U32 R45, R45, 0x8, RZ ;  /* 0x000000082d2d7824 */ /* 0x000fe200078e00ff */
[----:B------:R-:W-:Y:S01]  /*2000*/  SHF.R.U32.HI R4, RZ, 0x7, R16 ;  /* 0x00000007ff047819 */ /* 0x000fe20000011610 */
[----:B------:R-:W-:Y:S01]  /*2010*/  UIADD3 UR39, UR40, UR39, URZ ;  /* 0x0000002728277290 */ /* 0x000fe2000fffe03f */
[----:B------:R-:W-:Y:S01]  /*2020*/  LOP3.LUT R2, R0, 0x7, RZ, 0xc0, !PT ;  /* 0x0000000700027812 */ /* 0x000fe200078ec0ff */
[----:B------:R-:W-:Y:S01]  /*2030*/  IMAD.SHL.U32 R13, R44, 0x200, RZ ;  /* 0x000002002c0d7824 */ /* 0x000fe200078e00ff */
[----:B------:R-:W-:Y:S01]  /*2040*/  LOP3.LUT R3, R16, 0x60, RZ, 0xc0, !PT ;  /* 0x0000006010037812 */ /* 0x000fe200078ec0ff */
[----:B------:R-:W-:Y:S01]  /*2050*/  UISETP.GT.U32.AND UP0, UPT, UR39, 0x5, UPT ;  /* 0x000000052700788c */ /* 0x000fe2000bf04070 */
[----:B------:R-:W-:Y:S01]  /*2060*/  LOP3.LUT R0, R4, 0x1, RZ, 0xc0, !PT ;  /* 0x0000000104007812 */ /* 0x000fe200078ec0ff */
[----:B------:R-:W-:Y:S01]  /*2070*/  ULDC UR7, c[0x0][0x284] ;  /* 0x0000a10000077ab9 */ /* 0x000fe20000000800 */
[----:B------:R-:W-:Y:S01]  /*2080*/  SHF.R.U32.HI R9, RZ, 0x1, R3 ;  /* 0x00000001ff097819 */ /* 0x000fe20000011603 */
[----:B------:R-:W-:Y:S01]  /*2090*/  UISETP.LT.U32.AND UP0, UPT, UR40, 0x6, UP0 ;  /* 0x000000062800788c */ /* 0x000fe20008701070 */
[----:B------:R-:W-:Y:S01]  /*20a0*/  LOP3.LUT R4, R16, 0x3, RZ, 0xc0, !PT ;  /* 0x0000000310047812 */ /* 0x000fe200078ec0ff */
[----:B------:R-:W-:Y:S01]  /*20b0*/  IMAD.SHL.U32 R3, R0, 0x40, RZ ;  /* 0x0000004000037824 */ /* 0x000fe200078e00ff */
[--C-:B------:R-:W-:Y:S01]  /*20c0*/  IADD3 R5, RZ, -R9, -R2.reuse ;  /* 0x80000009ff057210 */ /* 0x100fe20007ffe802 */
[----:B------:R-:W-:Y:S01]  /*20d0*/  UISETP.GE.U32.AND UP1, UPT, UR40, 0x6, UPT ;  /* 0x000000062800788c */ /* 0x000fe2000bf26070 */
[----:B------:R-:W-:Y:S01]  /*20e0*/  SHF.R.S32.HI R47, RZ, 0x1f, R35 ;  /* 0x0000001fff2f7819 */ /* 0x000fe20000011423 */
[----:B------:R-:W-:Y:S01]  /*20f0*/  ULDC.64 UR8, c[0x0][0x5d0] ;  /* 0x0001740000087ab9 */ /* 0x000fe20000000a00 */
[----:B------:R-:W-:Y:S01]  /*2100*/  LOP3.LUT R3, R3, 0x40, R2, 0xe2, !PT ;  /* 0x0000004003037812 */ /* 0x000fe200078ee202 */
[----:B------:R-:W-:Y:S01]  /*2110*/  UIMAD.WIDE.U32 UR4, UR39, -0x55555555, URZ ;  /* 0xaaaaaaab270478a5 */ /* 0x000fe2000f8e003f */
[----:B------:R-:W-:Y:S01]  /*2120*/  IMAD.WIDE R10, R44, 0x200, RZ ;  /* 0x000002002c0a7825 */ /* 0x000fe200078e02ff */
[----:B------:R-:W-:Y:S01]  /*2130*/  USEL UR6, URZ, 0x1, !UP0 ;  /* 0x000000013f067887 */ /* 0x000fe2000c000000 */
[----:B0-----:R-:W-:-:S02]  /*2140*/  ISETP.GE.AND P0, PT, R45, R6, PT ;  /* 0x000000062d00720c */ /* 0x001fc40003f06270 */
[----:B------:R-:W-:Y:S01]  /*2150*/  IMAD R2, R4, -0x2, R6 ;  /* 0xfffffffe04027824 */ /* 0x000fe200078e0206 */
[----:B------:R-:W-:Y:S01]  /*2160*/  USHF.R.U32.HI UR4, URZ, 0x2, UR5 ;  /* 0x000000023f047899 */ /* 0x000fe20008011605 */
[----:B------:R-:W-:Y:S01]  /*2170*/  IMAD.SHL.U32 R6, R16, 0x2, RZ ;  /* 0x0000000210067824 */ /* 0x000fe200078e00ff */
[----:B------:R-:W-:Y:S01]  /*2180*/  ISETP.GE.OR P0, PT, R13, UR7, P0 ;  /* 0x000000070d007c0c */ /* 0x000fe20008706670 */
[----:B------:R-:W-:Y:S01]  /*2190*/  IMAD R4, R47, UR8, RZ ;  /* 0x000000082f047c24 */ /* 0x000fe2000f8e02ff */
[----:B------:R-:W-:Y:S01]  /*21a0*/  ULOP3.LUT UR38, UR38, UR6, URZ, 0x3c, !UPT ;  /* 0x0000000626267292 */ /* 0x000fe2000f8e3c3f */
[----:B------:R-:W-:Y:S01]  /*21b0*/  IMAD R0, R0, -0x40, R5 ;  /* 0xffffffc000007824 */ /* 0x000fe200078e0205 */
[----:B------:R-:W-:Y:S01]  /*21c0*/  LOP3.LUT R6, R45, 0x6, R6, 0xf8, !PT ;  /* 0x000000062d067812 */ /* 0x000fe200078ef806 */
[----:B------:R-:W-:Y:S01]  /*21d0*/  IMAD R15, R35, UR9, R4 ;  /* 0x00000009230f7c24 */ /* 0x000fe2000f8e0204 */
[----:B------:R-:W-:Y:S01]  /*21e0*/  LOP3.LUT R57, R10, R3, R9, 0xfe, !PT ;  /* 0x000000030a397212 */ /* 0x000fe200078efe09 */
[----:B------:R-:W-:Y:S01]  /*21f0*/  UIMAD UR39, UR4, -0x6, UR39 ;  /* 0xfffffffa042778a4 */ /* 0x000fe2000f8e0227 */
[----:B------:R-:W-:Y:S01]  /*2200*/  SHF.R.S32.HI R7, RZ, 0x1f, R6 ;  /* 0x0000001fff077819 */ /* 0x000fe20000011406 */
[----:B------:R-:W-:Y:S01]  /*2210*/  @UP1 ULOP3.LUT UR38, UR38, 0x1, UR4, 0x78, !UPT ;  /* 0x0000000126261892 */ /* 0x000fe2000f8e7804 */
[----:B------:R-:W-:Y:S01]  /*2220*/  IADD3 R3, -R13, UR7, R0 ;  /* 0x000000070d037c10 */ /* 0x000fe2000fffe100 */
[----:B------:R-:W-:-:S02]  /*2230*/  IMAD.IADD R2, R2, 0x1, -R45 ;  /* 0x0000000102027824 */ /* 0x000fc400078e0a2d */
[----:B------:R-:W-:-:S04]  /*2240*/  IMAD.WIDE.U32 R4, R35, UR8, R6 ;  /* 0x0000000823047c25 */ /* 0x000fc8000f8e0006 */
[----:B------:R-:W-:Y:S02]  /*2250*/  IMAD.IADD R9, R5, 0x1, R15 ;  /* 0x0000000105097824 */ /* 0x000fe400078e020f */
[----:B------:R-:W-:Y:S02]  /*2260*/  IMAD.MOV.U32 R0, RZ, RZ, -0x1 ;  /* 0xffffffffff007424 */ /* 0x000fe400078e00ff */
[----:B------:R-:W-:Y:S01]  /*2270*/  IMAD.MOV.U32 R8, RZ, RZ, R4 ;  /* 0x000000ffff087224 */ /* 0x000fe200078e0004 */
[----:B------:R-:W-:Y:S06]  /*2280*/  @P0 BRA `(.L_x_32) ;  /* 0x0000001400d00947 */ /* 0x000fec0003800000 */
[----:B------:R-:W0:Y:S01]  /*2290*/  LDC.64 R4, c[0x0][0x5c8] ;  /* 0x00017200ff047b82 */ /* 0x000e220000000a00 */
[----:B-----5:R-:W-:Y:S01]  /*22a0*/  FSETP.NEU.AND P1, PT, R34, RZ, PT ;  /* 0x000000ff2200720b */ /* 0x020fe20003f2d000 */
[----:B------:R-:W-:Y:S01]  /*22b0*/  BSSY B0, `(.L_x_32) ;  /* 0x0000171000007945 */ /* 0x000fe20003800000 */
[----:B------:R-:W-:-:S04]  /*22c0*/  ISETP.GT.AND P0, PT, R3, RZ, PT ;  /* 0x000000ff0300720c */ /* 0x000fc80003f04270 */
[----:B------:R-:W-:Y:S01]  /*22d0*/  ISETP.GT.AND P3, PT, R2, RZ, P0 ;  /* 0x000000ff0200720c */ /* 0x000fe20000764270 */
[-C--:B0-----:R-:W-:Y:S02]  /*22e0*/  IMAD R12, R11, R4.reuse, RZ ;  /* 0x000000040b0c7224 */ /* 0x081fe400078e02ff */
[----:B------:R-:W-:-:S04]  /*22f0*/  IMAD.WIDE.U32 R20, R57, R4, R8 ;  /* 0x0000000439147225 */ /* 0x000fc800078e0008 */
[----:B------:R-:W-:-:S04]  /*2300*/  IMAD R9, R57, R5, R12 ;  /* 0x0000000539097224 */ /* 0x000fc800078e020c */
[----:B------:R-:W-:Y:S01]  /*2310*/  IMAD.IADD R59, R21, 0x1, R9 ;  /* 0x00000001153b7824 */ /* 0x000fe200078e0209 */
[----:B------:R-:W-:Y:S06]  /*2320*/  @!P1 BRA `(.L_x_33) ;  /* 0x00000010000c9947 */ /* 0x000fec0003800000 */
[----:B------:R-:W0:Y:S01]  /*2330*/  LDC.64 R48, c[0x0][0x5b8] ;  /* 0x00016e00ff307b82 */ /* 0x000e220000000a00 */
[----:B------:R-:W-:-:S07]  /*2340*/  ULDC.64 UR4, c[0x0][0x5c0] ;  /* 0x0001700000047ab9 */ /* 0x000fce0000000a00 */
[----:B------:R-:W1:Y:S08]  /*2350*/  LDC.64 R52, c[0x0][0x5b0] ;  /* 0x00016c00ff347b82 */ /* 0x000e700000000a00 */
[----:B------:R-:W2:Y:S01]  /*2360*/  LDC.64 R54, c[0x0][0x5a8] ;  /* 0x00016a00ff367b82 */ /* 0x000ea20000000a00 */
[-C--:B0-----:R-:W-:Y:S02]  /*2370*/  IMAD R8, R47, R48.reuse, RZ ;  /* 0x000000302f087224 */ /* 0x081fe400078e02ff */
[----:B------:R-:W-:-:S04]  /*2380*/  IMAD.WIDE.U32 R44, R35, R48, R6 ;  /* 0x00000030232c7225 */ /* 0x000fc800078e0006 */
[----:B------:R-:W-:Y:S02]  /*2390*/  IMAD R49, R35, R49, R8 ;  /* 0x0000003123317224 */ /* 0x000fe400078e0208 */
[----:B-1----:R-:W-:Y:S02]  /*23a0*/  IMAD R10, R11, R52, RZ ;  /* 0x000000340b0a7224 */ /* 0x002fe400078e02ff */
[----:B------:R-:W-:Y:S02]  /*23b0*/  IMAD.IADD R11, R45, 0x1, R49 ;  /* 0x000000012d0b7824 */ /* 0x000fe400078e0231 */
[----:B------:R-:W-:Y:S02]  /*23c0*/  IMAD R51, R57, R53, R10 ;  /* 0x0000003539337224 */ /* 0x000fe400078e020a */
[----:B------:R-:W-:-:S04]  /*23d0*/  IMAD.MOV.U32 R10, RZ, RZ, R44 ;  /* 0x000000ffff0a7224 */ /* 0x000fc800078e002c */
[----:B------:R-:W-:-:S04]  /*23e0*/  IMAD.WIDE.U32 R8, R57, R52, R10 ;  /* 0x0000003439087225 */ /* 0x000fc800078e000a */
[----:B------:R-:W-:Y:S01]  /*23f0*/  IMAD.IADD R9, R9, 0x1, R51 ;  /* 0x0000000109097824 */ /* 0x000fe200078e0233 */
[----:B--2---:R-:W-:-:S04]  /*2400*/  LEA R12, P1, R8, R54, 0x1 ;  /* 0x00000036080c7211 */ /* 0x004fc800078208ff */
[----:B------:R-:W-:-:S05]  /*2410*/  LEA.HI.X R13, R8, R55, R9, 0x1, P1 ;  /* 0x00000037080d7211 */ /* 0x000fca00008f0c09 */
[----:B------:R-:W2:Y:S01]  /*2420*/  @P3 LDG.E.LTC128B.U16 R47, desc[UR36][R12.64] ;  /* 0x000000240c2f3981 */ /* 0x000ea2000c1e1520 */
[----:B------:R-:W-:Y:S01]  /*2430*/  LEA R8, P1, R20, UR4, 0x1 ;  /* 0x0000000414087c11 */ /* 0x000fe2000f8208ff */
[----:B------:R-:W-:Y:S01]  /*2440*/  IMAD.WIDE.U32 R14, R57, R52, R6 ;  /* 0x00000034390e7225 */ /* 0x000fe200078e0006 */
[----:B------:R-:W-:Y:S01]  /*2450*/  ISETP.GT.AND P0, PT, R2, 0x1, P0 ;  /* 0x000000010200780c */ /* 0x000fe20000704270 */
[----:B------:R-:W-:Y:S02]  /*2460*/  BSSY B1, `(.L_x_34) ;  /* 0x0000010000017945 */ /* 0x000fe40003800000 */
[----:B------:R-:W-:Y:S02]  /*2470*/  IMAD.IADD R15, R51, 0x1, R15 ;  /* 0x00000001330f7824 */ /* 0x000fe400078e020f */
[----:B------:R-:W-:-:S04]  /*2480*/  IMAD.WIDE.U32 R14, R35, R48, R14 ;  /* 0x00000030230e7225 */ /* 0x000fc800078e000e */
[----:B------:R-:W-:Y:S02]  /*2490*/  IMAD.IADD R15, R49, 0x1, R15 ;  /* 0x00000001310f7824 */ /* 0x000fe400078e020f */
[----:B--2---:R-:W-:-:S04]  /*24a0*/  IMAD.U32 R9, R47, 0x10000, RZ ;  /* 0x000100002f097824 */ /* 0x004fc800078e00ff */
[----:B------:R-:W-:-:S04]  /*24b0*/  FMUL R9, R9, R34 ;  /* 0x0000002209097220 */ /* 0x000fc80000400000 */
[----:B------:R-:W-:Y:S01]  /*24c0*/  FFMA R40, R40, R33, R9 ;  /* 0x0000002128287223 */ /* 0x000fe20000000009 */
[----:B------:R-:W-:Y:S02]  /*24d0*/  LEA.HI.X R9, R20, UR5, R59, 0x1, P1 ;  /* 0x0000000514097c11 */ /* 0x000fe400088f0c3b */
[C---:B------:R-:W-:Y:S02]  /*24e0*/  LEA R20, P1, R14.reuse, R54, 0x1 ;  /* 0x000000360e147211 */ /* 0x040fe400078208ff */
[----:B------:R-:W-:Y:S02]  /*24f0*/  F2FP.BF16.F32.PACK_AB R40, RZ, R40 ;  /* 0x00000028ff28723e */ /* 0x000fe400000010ff */
[----:B------:R-:W-:Y:S01]  /*2500*/  LEA.HI.X R21, R14, R55, R15, 0x1, P1 ;  /* 0x000000370e157211 */ /* 0x000fe200008f0c0f */
[C---:B------:R-:W-:Y:S01]  /*2510*/  IMAD.SHL.U32 R14, R52.reuse, 0x8, RZ ;  /* 0x00000008340e7824 */ /* 0x040fe200078e00ff */
[----:B------:R-:W-:Y:S01]  /*2520*/  SHF.L.U64.HI R15, R52, 0x3, R53 ;  /* 0x00000003340f7819 */ /* 0x000fe20000010235 */
[----:B------:R0:W-:Y:S01]  /*2530*/  @P3 STG.E.U16 desc[UR36][R8.64], R40 ;  /* 0x0000002808003986 */ /* 0x0001e2000c101524 */
[----:B------:R-:W-:Y:S05]  /*2540*/  @!P0 BRA `(.L_x_35) ;  /* 0x0000000000048947 */ /* 0x000fea0003800000 */
[----:B------:R1:W5:Y:S02]  /*2550*/  LDG.E.LTC128B.U16 R47, desc[UR36][R20.64+0x2] ;  /* 0x00000224142f7981 */ /* 0x000364000c1e1520 */
.L_x_35:
[----:B------:R-:W-:Y:S05]  /*2560*/  BSYNC B1 ;  /* 0x0000000000017941 */ /* 0x000fea0003800000 */
.L_x_34:
[----:B-1---5:R-:W-:Y:S01]  /*2570*/  IMAD.U32 R21, R47, 0x10000, RZ ;  /* 0x000100002f157824 */ /* 0x022fe200078e00ff */
[----:B------:R-:W-:Y:S01]  /*2580*/  ISETP.GT.AND P1, PT, R3, 0x8, PT ;  /* 0x000000080300780c */ /* 0x000fe20003f24270 */
[----:B------:R-:W-:Y:S01]  /*2590*/  IMAD.WIDE.U32 R14, R57, R52, R14 ;  /* 0x00000034390e7225 */ /* 0x000fe200078e000e */
[----:B------:R-:W-:Y:S03]  /*25a0*/  BSSY B1, `(.L_x_36) ;  /* 0x000000d000017945 */ /* 0x000fe60003800000 */
[----:B------:R-:W-:Y:S01]  /*25b0*/  FMUL R10, R21, R34 ;  /* 0x00000022150a7220 */ /* 0x000fe20000400000 */
[----:B------:R-:W-:Y:S01]  /*25c0*/  ISETP.GT.AND P2, PT, R2, RZ, P1 ;  /* 0x000000ff0200720c */ /* 0x000fe20000f44270 */
[----:B------:R-:W-:Y:S01]  /*25d0*/  IMAD.IADD R51, R51, 0x1, R15 ;  /* 0x0000000133337824 */ /* 0x000fe200078e020f */
[----:B------:R-:W-:Y:S01]  /*25e0*/  IADD3 R44, P3, R44, R14, RZ ;  /* 0x0000000e2c2c7210 */ /* 0x000fe20007f7e0ff */
[----:B------:R-:W-:-:S04]  /*25f0*/  FFMA R10, R41, R33, R10 ;  /* 0x00000021290a7223 */ /* 0x000fc8000000000a */
[----:B------:R-:W-:Y:S01]  /*2600*/  IMAD.X R11, R51, 0x1, R11, P3 ;  /* 0x00000001330b7824 */ /* 0x000fe200018e060b */
[----:B------:R-:W-:Y:S02]  /*2610*/  F2FP.BF16.F32.PACK_AB R20, RZ, R10 ;  /* 0x0000000aff14723e */ /* 0x000fe400000010ff */
[----:B------:R-:W-:-:S03]  /*2620*/  LEA R10, P3, R44, R54, 0x1 ;  /* 0x000000362c0a7211 */ /* 0x000fc600078608ff */
[----:B------:R1:W-:Y:S01]  /*2630*/  @P0 STG.E.U16 desc[UR36][R8.64+0x2], R20 ;  /* 0x0000021408000986 */ /* 0x0003e2000c101524 */
[----:B------:R-:W-:Y:S01]  /*2640*/  LEA.HI.X R11, R44, R55, R11, 0x1, P3 ;  /* 0x000000372c0b7211 */ /* 0x000fe200018f0c0b */
[----:B------:R-:W-:Y:S08]  /*2650*/  @!P2 BRA `(.L_x_37) ;  /* 0x000000000004a947 */ /* 0x000ff00003800000 */
[----:B------:R2:W5:Y:S02]  /*2660*/  LDG.E.LTC128B.U16 R47, desc[UR36][R10.64] ;  /* 0x000000240a2f7981 */ /* 0x000564000c1e1520 */
.L_x_37:
[----:B------:R-:W-:Y:S05]  /*2670*/  BSYNC B1 ;  /* 0x0000000000017941 */ /* 0x000fea0003800000 */
.L_x_36:
[----:B-----5:R-:W-:Y:S01]  /*2680*/  IMAD.U32 R15, R47, 0x10000, RZ ;  /* 0x000100002f0f7824 */ /* 0x020fe200078e00ff */
[----:B------:R-:W-:Y:S01]  /*2690*/  IADD3 R14, P0, R6, R14, RZ ;  /* 0x0000000e060e7210 */ /* 0x000fe20007f1e0ff */
[----:B------:R-:W-:Y:S01]  /*26a0*/  BSSY B1, `(.L_x_38) ;  /* 0x0000010000017945 */ /* 0x000fe20003800000 */
[----:B------:R-:W-:Y:S01]  /*26b0*/  ISETP.GT.AND P1, PT, R2, 0x1, P1 ;  /* 0x000000010200780c */ /* 0x000fe20000f24270 */
[----:B------:R-:W-:Y:S02]  /*26c0*/  FMUL R21, R15, R34 ;  /* 0x000000220f157220 */ /* 0x000fe40000400000 */
[----:B------:R-:W-:Y:S01]  /*26d0*/  IMAD.X R15, R7, 0x1, R51, P0 ;  /* 0x00000001070f7824 */ /* 0x000fe200000e0633 */
[----:B------:R-:W-:Y:S01]  /*26e0*/  LEA R6, P0, R4, R8, 0x4 ;  /* 0x0000000804067211 */ /* 0x000fe200078020ff */
[----:B------:R-:W-:Y:S01]  /*26f0*/  FFMA R21, R42, R33, R21 ;  /* 0x000000212a157223 */ /* 0x000fe20000000015 */
[----:B------:R-:W-:Y:S02]  /*2700*/  IMAD.WIDE.U32 R14, R35, R48, R14 ;  /* 0x00000030230e7225 */ /* 0x000fe400078e000e */
[----:B------:R-:W-:-:S02]  /*2710*/  LEA.HI.X R7, R4, R9, R5, 0x4, P0 ;  /* 0x0000000904077211 */ /* 0x000fc400000f2405 */
[----:B------:R-:W-:Y:S01]  /*2720*/  F2FP.BF16.F32.PACK_AB R21, RZ, R21 ;  /* 0x00000015ff15723e */ /* 0x000fe200000010ff */
[----:B------:R-:W-:Y:S01]  /*2730*/  IMAD.IADD R15, R49, 0x1, R15 ;  /* 0x00000001310f7824 */ /* 0x000fe200078e020f */
[C---:B-1----:R-:W-:Y:S02]  /*2740*/  LEA R20, P0, R14.reuse, R54, 0x1 ;  /* 0x000000360e147211 */ /* 0x042fe400078008ff */
[----:B------:R-:W-:Y:S02]  /*2750*/  PRMT R35, R21, 0x7610, R35 ;  /* 0x0000761015237816 */ /* 0x000fe40000000023 */
[----:B------:R-:W-:-:S03]  /*2760*/  LEA.HI.X R21, R14, R55, R15, 0x1, P0 ;  /* 0x000000370e157211 */ /* 0x000fc600000f0c0f */
[----:B------:R1:W-:Y:S01]  /*2770*/  @P2 STG.E.U16 desc[UR36][R6.64], R35 ;  /* 0x0000002306002986 */ /* 0x0003e2000c101524 */
[----:B------:R-:W-:Y:S05]  /*2780*/  @!P1 BRA `(.L_x_39) ;  /* 0x0000000000049947 */ /* 0x000fea0003800000 */
[----:B------:R3:W5:Y:S02]  /*2790*/  LDG.E.LTC128B.U16 R47, desc[UR36][R20.64+0x2] ;  /* 0x00000224142f7981 */ /* 0x000764000c1e1520 */
.L_x_39:
[----:B------:R-:W-:Y:S05]  /*27a0*/  BSYNC B1 ;  /* 0x0000000000017941 */ /* 0x000fea0003800000 */
.L_x_38:
[----:B-----5:R-:W-:Y:S01]  /*27b0*/  IMAD.U32 R15, R47, 0x10000, RZ ;  /* 0x000100002f0f7824 */ /* 0x020fe200078e00ff */
[----:B------:R-:W-:Y:S01]  /*27c0*/  ISETP.GT.AND P0, PT, R3, 0x80, PT ;  /* 0x000000800300780c */ /* 0x000fe20003f04270 */
[C---:B------:R-:W-:Y:S01]  /*27d0*/  IMAD.SHL.U32 R49, R52.reuse, 0x100, RZ ;  /* 0x0000010034317824 */ /* 0x040fe200078e00ff */
[----:B------:R-:W-:Y:S01]  /*27e0*/  SHF.L.U64.HI R51, R52, 0x8, R53 ;  /* 0x0000000834337819 */ /* 0x000fe20000010235 */
[----:B------:R-:W-:Y:S01]  /*27f0*/  FMUL R14, R15, R34 ;  /* 0x000000220f0e7220 */ /* 0x000fe20000400000 */
[----:B------:R-:W-:-:S03]  /*2800*/  ISETP.GT.AND P2, PT, R2, RZ, P0 ;  /* 0x000000ff0200720c */ /* 0x000fc60000744270 */
[----:B------:R-:W-:Y:S01]  /*2810*/  FFMA R43, R43, R33, R14 ;  /* 0x000000212b2b7223 */ /* 0x000fe2000000000e */
[----:B------:R-:W-:-:S04]  /*2820*/  IADD3 R14, P3, R49, R12, RZ ;  /* 0x0000000c310e7210 */ /* 0x000fc80007f7e0ff */
[----:B------:R-:W-:Y:S01]  /*2830*/  F2FP.BF16.F32.PACK_AB R43, RZ, R43 ;  /* 0x0000002bff2b723e */ /* 0x000fe200000010ff */
[----:B------:R-:W-:-:S03]  /*2840*/  IMAD.X R15, R51, 0x1, R13, P3 ;  /* 0x00000001330f7824 */ /* 0x000fc600018e060d */
[----:B---3--:R-:W-:-:S05]  /*2850*/  PRMT R20, R43, 0x7610, R20 ;  /* 0x000076102b147816 */ /* 0x008fca0000000014 */
[----:B------:R3:W-:Y:S04]  /*2860*/  @P1 STG.E.U16 desc[UR36][R6.64+0x2], R20 ;  /* 0x0000021406001986 */ /* 0x0007e8000c101524 */
[----:B------:R-:W4:Y:S01]  /*2870*/  @P2 LDG.E.LTC128B.U16 R47, desc[UR36][R14.64] ;  /* 0x000000240e2f2981 */ /* 0x000f22000c1e1520 */
[----:B------:R-:W-:Y:S01]  /*2880*/  IMAD.SHL.U32 R43, R4, 0x100, RZ ;  /* 0x00000100042b7824 */ /* 0x000fe200078e00ff */
[----:B------:R-:W-:Y:S02]  /*2890*/  LOP3.LUT R41, R49, 0x2, RZ, 0xfc, !PT ;  /* 0x0000000231297812 */ /* 0x000fe400078efcff */
[----:B------:R-:W-:Y:S02]  /*28a0*/  ISETP.GT.AND P0, PT, R2, 0x1, P0 ;  /* 0x000000010200780c */ /* 0x000fe40000704270 */
[----:B------:R-:W-:-:S02]  /*28b0*/  SHF.L.U64.HI R45, R4, 0x8, R5 ;  /* 0x00000008042d7819 */ /* 0x000fc40000010205 */
[----:B------:R-:W-:Y:S02]  /*28c0*/  IADD3 R4, P1, R43, R8, RZ ;  /* 0x000000082b047210 */ /* 0x000fe40007f3e0ff */
[----:B------:R-:W-:-:S03]  /*28d0*/  IADD3 R12, P3, R41, R12, RZ ;  /* 0x0000000c290c7210 */ /* 0x000fc60007f7e0ff */
[----:B------:R-:W-:Y:S02]  /*28e0*/  IMAD.X R5, R45, 0x1, R9, P1 ;  /* 0x000000012d057824 */ /* 0x000fe400008e0609 */
[----:B------:R-:W-:Y:S02]  /*28f0*/  IMAD.X R13, R51, 0x1, R13, P3 ;  /* 0x00000001330d7824 */ /* 0x000fe400018e060d */
[----:B----4-:R-:W-:-:S04]  /*2900*/  IMAD.U32 R21, R47, 0x10000, RZ ;  /* 0x000100002f157824 */ /* 0x010fc800078e00ff */
[----:B------:R-:W-:-:S04]  /*2910*/  FMUL R21, R21, R34 ;  /* 0x0000002215157220 */ /* 0x000fc80000400000 */
[----:B------:R-:W-:-:S05]  /*2920*/  FFMA R21, R36, R33, R21 ;  /* 0x0000002124157223 */ /* 0x000fca0000000015 */
[----:B------:R-:W-:-:S04]  /*2930*/  F2FP.BF16.F32.PACK_AB R21, RZ, R21 ;  /* 0x00000015ff15723e */ /* 0x000fc800000010ff */
[----:B------:R-:W-:-:S05]  /*2940*/  PRMT R36, R21, 0x7610, R36 ;  /* 0x0000761015247816 */ /* 0x000fca0000000024 */
[----:B------:R4:W-:Y:S04]  /*2950*/  @P2 STG.E.U16 desc[UR36][R4.64], R36 ;  /* 0x0000002404002986 */ /* 0x0009e8000c101524 */
[----:B------:R-:W2:Y:S01]  /*2960*/  @P0 LDG.E.LTC128B.U16 R47, desc[UR36][R12.64] ;  /* 0x000000240c2f0981 */ /* 0x000ea2000c1e1520 */
[----:B-1----:R-:W-:Y:S01]  /*2970*/  LOP3.LUT R35, R43, 0x2, RZ, 0xfc, !PT ;  /* 0x000000022b237812 */ /* 0x002fe200078efcff */
[----:B------:R-:W-:Y:S01]  /*2980*/  BSSY B1, `(.L_x_40) ;  /* 0x000000e000017945 */ /* 0x000fe20003800000 */
[----:B------:R-:W-:Y:S02]  /*2990*/  ISETP.GT.AND P1, PT, R3, 0x88, PT ;  /* 0x000000880300780c */ /* 0x000fe40003f24270 */
[----:B0-----:R-:W-:Y:S02]  /*29a0*/  IADD3 R8, P3, R35, R8, RZ ;  /* 0x0000000823087210 */ /* 0x001fe40007f7e0ff */
[----:B------:R-:W-:-:S03]  /*29b0*/  ISETP.GT.AND P2, PT, R2, RZ, P1 ;  /* 0x000000ff0200720c */ /* 0x000fc60000f44270 */
[----:B------:R-:W-:Y:S02]  /*29c0*/  IMAD.X R9, R45, 0x1, R9, P3 ;  /* 0x000000012d097824 */ /* 0x000fe400018e0609 */
[----:B--2---:R-:W-:-:S04]  /*29d0*/  IMAD.U32 R21, R47, 0x10000, RZ ;  /* 0x000100002f157824 */ /* 0x004fc800078e00ff */
[----:B---3--:R-:W-:-:S04]  /*29e0*/  FMUL R20, R21, R34 ;  /* 0x0000002215147220 */ /* 0x008fc80000400000 */
[----:B------:R-:W-:-:S05]  /*29f0*/  FFMA R20, R37, R33, R20 ;  /* 0x0000002125147223 */ /* 0x000fca0000000014 */
[----:B------:R-:W-:Y:S02]  /*2a00*/  F2FP.BF16.F32.PACK_AB R13, RZ, R20 ;  /* 0x00000014ff0d723e */ /* 0x000fe400000010ff */
[----:B------:R-:W-:-:S03]  /*2a10*/  IADD3 R20, P3, R49, R10, RZ ;  /* 0x0000000a31147210 */ /* 0x000fc60007f7e0ff */
[----:B------:R4:W-:Y:S02]  /*2a20*/  @P0 STG.E.U16 desc[UR36][R8.64], R13 ;  /* 0x0000000d08000986 */ /* 0x0009e4000c101524 */
[----:B------:R-:W-:Y:S01]  /*2a30*/  IMAD.X R21, R51, 0x1, R11, P3 ;  /* 0x0000000133157824 */ /* 0x000fe200018e060b */
[----:B------:R-:W-:Y:S07]  /*2a40*/  @!P2 BRA `(.L_x_41) ;  /* 0x000000000004a947 */ /* 0x000fee0003800000 */
[----:B------:R0:W5:Y:S02]  /*2a50*/  LDG.E.LTC128B.U16 R47, desc[UR36][R20.64] ;  /* 0x00000024142f7981 */ /* 0x000164000c1e1520 */
.L_x_41:
[----:B------:R-:W-:Y:S05]  /*2a60*/  BSYNC B1 ;  /* 0x0000000000017941 */ /* 0x000fea0003800000 */
.L_x_40:
[----:B----45:R-:W-:Y:S01]  /*2a70*/  IMAD.U32 R9, R47, 0x10000, RZ ;  /* 0x000100002f097824 */ /* 0x030fe200078e00ff */
[----:B------:R-:W-:Y:S01]  /*2a80*/  IADD3 R8, P3, R43, R6, RZ ;  /* 0x000000062b087210 */ /* 0x000fe20007f7e0ff */
[----:B------:R-:W-:Y:S01]  /*2a90*/  BSSY B1, `(.L_x_42) ;  /* 0x000000b000017945 */ /* 0x000fe20003800000 */
[----:B------:R-:W-:Y:S01]  /*2aa0*/  ISETP.GT.AND P0, PT, R2, 0x1, P1 ;  /* 0x000000010200780c */ /* 0x000fe20000f04270 */
[----:B------:R-:W-:Y:S01]  /*2ab0*/  FMUL R9, R9, R34 ;  /* 0x0000002209097220 */ /* 0x000fe20000400000 */
[----:B------:R-:W-:-:S03]  /*2ac0*/  IADD3 R10, P1, R41, R10, RZ ;  /* 0x0000000a290a7210 */ /* 0x000fc60007f3e0ff */
[----:B------:R-:W-:Y:S02]  /*2ad0*/  FFMA R9, R38, R33, R9 ;  /* 0x0000002126097223 */ /* 0x000fe40000000009 */
[----:B------:R-:W-:-:S03]  /*2ae0*/  IMAD.X R11, R51, 0x1, R11, P1 ;  /* 0x00000001330b7824 */ /* 0x000fc600008e060b */
[----:B------:R-:W-:Y:S01]  /*2af0*/  F2FP.BF16.F32.PACK_AB R12, RZ, R9 ;  /* 0x00000009ff0c723e */ /* 0x000fe200000010ff */
[----:B------:R-:W-:-:S05]  /*2b00*/  IMAD.X R9, R45, 0x1, R7, P3 ;  /* 0x000000012d097824 */ /* 0x000fca00018e0607 */
[----:B------:R1:W-:Y:S01]  /*2b10*/  @P2 STG.E.U16 desc[UR36][R8.64], R12 ;  /* 0x0000000c08002986 */ /* 0x0003e2000c101524 */
[----:B------:R-:W-:Y:S05]  /*2b20*/  @!P0 BRA `(.L_x_43) ;  /* 0x0000000000048947 */ /* 0x000fea0003800000 */
[----:B------:R2:W5:Y:S02]  /*2b30*/  LDG.E.LTC128B.U16 R47, desc[UR36][R10.64] ;  /* 0x000000240a2f7981 */ /* 0x000564000c1e1520 */
.L_x_43:
[----:B------:R-:W-:Y:S05]  /*2b40*/  BSYNC B1 ;  /* 0x0000000000017941 */ /* 0x000fea0003800000 */
.L_x_42:
[----:B--2--5:R-:W-:Y:S01]  /*2b50*/  IMAD.U32 R11, R47, 0x10000, RZ ;  /* 0x000100002f0b7824 */ /* 0x024fe200078e00ff */
[----:B------:R-:W-:Y:S01]  /*2b60*/  IADD3 R6, P3, R35, R6, RZ ;  /* 0x0000000623067210 */ /* 0x000fe20007f7e0ff */
[----:B------:R-:W-:Y:S01]  /*2b70*/  BSSY B1, `(.L_x_44) ;  /* 0x000000d000017945 */ /* 0x000fe20003800000 */
[----:B------:R-:W-:Y:S01]  /*2b80*/  ISETP.GT.AND P1, PT, R3, 0x100, PT ;  /* 0x000001000300780c */ /* 0x000fe20003f24270 */
[----:B------:R-:W-:Y:S02]  /*2b90*/  FMUL R10, R11, R34 ;  /* 0x000000220b0a7220 */ /* 0x000fe40000400000 */
[----:B------:R-:W-:Y:S01]  /*2ba0*/  IMAD.X R7, R45, 0x1, R7, P3 ;  /* 0x000000012d077824 */ /* 0x000fe200018e0607 */
[----:B------:R-:W-:Y:S01]  /*2bb0*/  ISETP.GT.AND P2, PT, R2, RZ, P1 ;  /* 0x000000ff0200720c */ /* 0x000fe20000f44270 */
[----:B------:R-:W-:-:S05]  /*2bc0*/  FFMA R10, R39, R33, R10 ;  /* 0x00000021270a7223 */ /* 0x000fca000000000a */
[----:B------:R-:W-:Y:S02]  /*2bd0*/  F2FP.BF16.F32.PACK_AB R11, RZ, R10 ;  /* 0x0000000aff0b723e */ /* 0x000fe400000010ff */
[----:B------:R-:W-:Y:S02]  /*2be0*/  IADD3 R10, P3, R14, R49, RZ ;  /* 0x000000310e0a7210 */ /* 0x000fe40007f7e0ff */
[----:B-1----:R-:W-:-:S03]  /*2bf0*/  PRMT R12, R11, 0x7610, R12 ;  /* 0x000076100b0c7816 */ /* 0x002fc6000000000c */
[----:B------:R-:W-:Y:S02]  /*2c00*/  IMAD.X R11, R15, 0x1, R51, P3 ;  /* 0x000000010f0b7824 */ /* 0x000fe400018e0633 */
[----:B------:R1:W-:Y:S01]  /*2c10*/  @P0 STG.E.U16 desc[UR36][R6.64], R12 ;  /* 0x0000000c06000986 */ /* 0x0003e2000c101524 */
[----:B------:R-:W-:Y:S05]  /*2c20*/  @!P2 BRA `(.L_x_45) ;  /* 0x000000000004a947 */ /* 0x000fea0003800000 */
[----:B------:R2:W5:Y:S02]  /*2c30*/  LDG.E.LTC128B.U16 R47, desc[UR36][R10.64] ;  /* 0x000000240a2f7981 */ /* 0x000564000c1e1520 */
.L_x_45:
[----:B------:R-:W-:Y:S05]  /*2c40*/  BSYNC B1 ;  /* 0x0000000000017941 */ /* 0x000fea0003800000 */
.L_x_44:
[----:B-1---5:R-:W-:Y:S01]  /*2c50*/  IMAD.U32 R7, R47, 0x10000, RZ ;  /* 0x000100002f077824 */ /* 0x022fe200078e00ff */
[----:B------:R-:W-:Y:S01]  /*2c60*/  IADD3 R6, P3, R4, R43, RZ ;  /* 0x0000002b04067210 */ /* 0x000fe20007f7e0ff */
[----:B------:R-:W-:Y:S01]  /*2c70*/  BSSY B1, `(.L_x_46) ;  /* 0x000000c000017945 */ /* 0x000fe20003800000 */
[----:B------:R-:W-:Y:S01]  /*2c80*/  ISETP.GT.AND P0, PT, R2, 0x1, P1 ;  /* 0x000000010200780c */ /* 0x000fe20000f04270 */
[----:B------:R-:W-:Y:S01]  /*2c90*/  FMUL R7, R7, R34 ;  /* 0x0000002207077220 */ /* 0x000fe20000400000 */
[----:B------:R-:W-:-:S03]  /*2ca0*/  IADD3 R12, P1, R41, R14, RZ ;  /* 0x0000000e290c7210 */ /* 0x000fc60007f3e0ff */
[----:B------:R-:W-:-:S05]  /*2cb0*/  FFMA R7, R28, R33, R7 ;  /* 0x000000211c077223 */ /* 0x000fca0000000007 */
[----:B------:R-:W-:Y:S01]  /*2cc0*/  F2FP.BF16.F32.PACK_AB R13, RZ, R7 ;  /* 0x00000007ff0d723e */ /* 0x000fe200000010ff */
[----:B------:R-:W-:-:S03]  /*2cd0*/  IMAD.X R7, R5, 0x1, R45, P3 ;  /* 0x0000000105077824 */ /* 0x000fc600018e062d */
[----:B------:R-:W-:Y:S01]  /*2ce0*/  PRMT R14, R13, 0x7610, R14 ;  /* 0x000076100d0e7816 */ /* 0x000fe2000000000e */
[----:B------:R-:W-:-:S04]  /*2cf0*/  IMAD.X R13, R15, 0x1, R51, P1 ;  /* 0x000000010f0d7824 */ /* 0x000fc800008e0633 */
[----:B------:R1:W-:Y:S01]  /*2d00*/  @P2 STG.E.U16 desc[UR36][R6.64], R14 ;  /* 0x0000000e06002986 */ /* 0x0003e2000c101524 */
[----:B------:R-:W-:Y:S05]  /*2d10*/  @!P0 BRA `(.L_x_47) ;  /* 0x0000000000048947 */ /* 0x000fea0003800000 */
[----:B------:R3:W5:Y:S02]  /*2d20*/  LDG.E.LTC128B.U16 R47, desc[UR36][R12.64] ;  /* 0x000000240c2f7981 */ /* 0x000764000c1e1520 */
.L_x_47:
[----:B------:R-:W-:Y:S05]  /*2d30*/  BSYNC B1 ;  /* 0x0000000000017941 */ /* 0x000fea0003800000 */
.L_x_46:
[----:B---3-5:R-:W-:Y:S01]  /*2d40*/  IMAD.U32 R13, R47, 0x10000, RZ ;  /* 0x000100002f0d7824 */ /* 0x028fe200078e00ff */
        /* <DEDUP_REMOVED lines=14> */
.L_x_49:
[----:B------:R-:W-:Y:S05]  /*2e30*/  BSYNC B1 ;  /* 0x0000000000017941 */ /* 0x000fea0003800000 */
.L_x_48:
        /* <DEDUP_REMOVED lines=9> */
[----:B0-----:R-:W-:Y:S01]  /*2ed0*/  PRMT R20, R15, 0x7610, R20 ;  /* 0x000076100f147816 */ /* 0x001fe20000000014 */
[----:B------:R-:W-:-:S04]  /*2ee0*/  IMAD.X R15, R21, 0x1, R51, P1 ;  /* 0x00000001150f7824 */ /* 0x000fc800008e0633 */
[----:B------:R0:W-:Y:S01]  /*2ef0*/  @P2 STG.E.U16 desc[UR36][R4.64], R20 ;  /* 0x0000001404002986 */ /* 0x0001e2000c101524 */
[----:B------:R-:W-:Y:S05]  /*2f00*/  @!P0 BRA `(.L_x_51) ;  /* 0x0000000000048947 */ /* 0x000fea0003800000 */
[----:B------:R1:W5:Y:S02]  /*2f10*/  LDG.E.LTC128B.U16 R47, desc[UR36][R14.64] ;  /* 0x000000240e2f7981 */ /* 0x000364000c1e1520 */
.L_x_51:
[----:B------:R-:W-:Y:S05]  /*2f20*/  BSYNC B1 ;  /* 0x0000000000017941 */ /* 0x000fea0003800000 */
.L_x_50:
[----:B-1---5:R-:W-:Y:S01]  /*2f30*/  IMAD.U32 R15, R47, 0x10000, RZ ;  /* 0x000100002f0f7824 */ /* 0x022fe200078e00ff */
[----:B------:R-:W-:Y:S01]  /*2f40*/  IADD3 R8, P3, R8, R35, RZ ;  /* 0x0000002308087210 */ /* 0x000fe20007f7e0ff */
[----:B------:R-:W-:Y:S01]  /*2f50*/  BSSY B1, `(.L_x_52) ;  /* 0x000000c000017945 */ /* 0x000fe20003800000 */
[----:B------:R-:W-:Y:S01]  /*2f60*/  ISETP.GT.AND P1, PT, R3, 0x180, PT ;  /* 0x000001800300780c */ /* 0x000fe20003f24270 */
[----:B------:R-:W-:Y:S02]  /*2f70*/  FMUL R14, R15, R34 ;  /* 0x000000220f0e7220 */ /* 0x000fe40000400000 */
[----:B------:R-:W-:Y:S01]  /*2f80*/  IMAD.X R9, R9, 0x1, R45, P3 ;  /* 0x0000000109097824 */ /* 0x000fe200018e062d */
[----:B------:R-:W-:Y:S01]  /*2f90*/  ISETP.GT.AND P2, PT, R2, RZ, P1 ;  /* 0x000000ff0200720c */ /* 0x000fe20000f44270 */
[----:B------:R-:W-:-:S05]  /*2fa0*/  FFMA R14, R31, R33, R14 ;  /* 0x000000211f0e7223 */ /* 0x000fca000000000e */
[----:B------:R-:W-:-:S05]  /*2fb0*/  F2FP.BF16.F32.PACK_AB R14, RZ, R14 ;  /* 0x0000000eff0e723e */ /* 0x000fca00000010ff */
[----:B------:R1:W-:Y:S02]  /*2fc0*/  @P0 STG.E.U16 desc[UR36][R8.64], R14 ;  /* 0x0000000e08000986 */ /* 0x0003e4000c101524 */
[----:B------:R-:W-:Y:S05]  /*2fd0*/  @!P2 BRA `(.L_x_53) ;  /* 0x00000000000ca947 */ /* 0x000fea0003800000 */
[----:B-1----:R-:W-:-:S05]  /*2fe0*/  IADD3 R8, P0, R10, R49, RZ ;  /* 0x000000310a087210 */ /* 0x002fca0007f1e0ff */
[----:B------:R-:W-:-:S05]  /*2ff0*/  IMAD.X R9, R11, 0x1, R51, P0 ;  /* 0x000000010b097824 */ /* 0x000fca00000e0633 */
[----:B------:R4:W5:Y:S03]  /*3000*/  LDG.E.LTC128B.U16 R47, desc[UR36][R8.64] ;  /* 0x00000024082f7981 */ /* 0x000966000c1e1520 */
.L_x_53:
[----:B------:R-:W-:Y:S05]  /*3010*/  BSYNC B1 ;  /* 0x0000000000017941 */ /* 0x000fea0003800000 */
.L_x_52:
[----:B-1--45:R-:W-:Y:S01]  /*3020*/  IMAD.U32 R9, R47, 0x10000, RZ ;  /* 0x000100002f097824 */ /* 0x032fe200078e00ff */
[----:B------:R-:W-:Y:S01]  /*3030*/  IADD3 R8, P3, R6, R43, RZ ;  /* 0x0000002b06087210 */ /* 0x000fe20007f7e0ff */
[----:B------:R-:W-:Y:S01]  /*3040*/  BSSY B1, `(.L_x_54) ;  /* 0x000000b000017945 */ /* 0x000fe20003800000 */
[----:B------:R-:W-:Y:S01]  /*3050*/  ISETP.GT.AND P0, PT, R2, 0x1, P1 ;  /* 0x000000010200780c */ /* 0x000fe20000f04270 */
[----:B------:R-:W-:Y:S01]  /*3060*/  FMUL R9, R9, R34 ;  /* 0x0000002209097220 */ /* 0x000fe20000400000 */
[----:B--2---:R-:W-:-:S03]  /*3070*/  IADD3 R10, P1, R10, R41, RZ ;  /* 0x000000290a0a7210 */ /* 0x004fc60007f3e0ff */
[----:B------:R-:W-:Y:S02]  /*3080*/  FFMA R9, R24, R33, R9 ;  /* 0x0000002118097223 */ /* 0x000fe40000000009 */
[----:B------:R-:W-:-:S03]  /*3090*/  IMAD.X R11, R11, 0x1, R51, P1 ;  /* 0x000000010b0b7824 */ /* 0x000fc600008e0633 */
[----:B------:R-:W-:Y:S01]  /*30a0*/  F2FP.BF16.F32.PACK_AB R14, RZ, R9 ;  /* 0x00000009ff0e723e */ /* 0x000fe200000010ff */
[----:B------:R-:W-:-:S05]  /*30b0*/  IMAD.X R9, R7, 0x1, R45, P3 ;  /* 0x0000000107097824 */ /* 0x000fca00018e062d */
[----:B------:R1:W-:Y:S01]  /*30c0*/  @P2 STG.E.U16 desc[UR36][R8.64], R14 ;  /* 0x0000000e08002986 */ /* 0x0003e2000c101524 */
[----:B------:R-:W-:Y:S05]  /*30d0*/  @!P0 BRA `(.L_x_55) ;  /* 0x0000000000048947 */ /* 0x000fea0003800000 */
[----:B------:R2:W5:Y:S02]  /*30e0*/  LDG.E.LTC128B.U16 R47, desc[UR36][R10.64] ;  /* 0x000000240a2f7981 */ /* 0x000564000c1e1520 */
.L_x_55:
[----:B------:R-:W-:Y:S05]  /*30f0*/  BSYNC B1 ;  /* 0x0000000000017941 */ /* 0x000fea0003800000 */
.L_x_54:
        /* <DEDUP_REMOVED lines=14> */
.L_x_57:
[----:B------:R-:W-:Y:S05]  /*31e0*/  BSYNC B1 ;  /* 0x0000000000017941 */ /* 0x000fea0003800000 */
.L_x_56:
[----:B-----5:R-:W-:Y:S01]  /*31f0*/  IMAD.U32 R3, R47, 0x10000, RZ ;  /* 0x000100002f037824 */ /* 0x020fe200078e00ff */
[----:B------:R-:W-:Y:S01]  /*3200*/  ISETP.GT.AND P1, PT, R2, 0x1, P1 ;  /* 0x000000010200780c */ /* 0x000fe20000f24270 */
[----:B------:R-:W-:Y:S01]  /*3210*/  BSSY B1, `(.L_x_58) ;  /* 0x000000b000017945 */ /* 0x000fe20003800000 */
[----:B-1--4-:R-:W-:Y:S01]  /*3220*/  IADD3 R6, P0, R4, R43, RZ ;  /* 0x0000002b04067210 */ /* 0x012fe20007f1e0ff */
[----:B------:R-:W-:-:S04]  /*3230*/  FMUL R3, R3, R34 ;  /* 0x0000002203037220 */ /* 0x000fc80000400000 */
[----:B------:R-:W-:Y:S01]  /*3240*/  FFMA R3, R26, R33, R3 ;  /* 0x000000211a037223 */ /* 0x000fe20000000003 */
[----:B------:R-:W-:Y:S01]  /*3250*/  IMAD.X R7, R5, 0x1, R45, P0 ;  /* 0x0000000105077824 */ /* 0x000fe200000e062d */
[----:B------:R-:W-:-:S03]  /*3260*/  IADD3 R2, P0, R12, R41, RZ ;  /* 0x000000290c027210 */ /* 0x000fc60007f1e0ff */
[----:B------:R-:W-:-:S05]  /*3270*/  F2FP.BF16.F32.PACK_AB R3, RZ, R3 ;  /* 0x00000003ff03723e */ /* 0x000fca00000010ff */
[----:B------:R1:W-:Y:S02]  /*3280*/  @P3 STG.E.U16 desc[UR36][R6.64], R3 ;  /* 0x0000000306003986 */ /* 0x0003e4000c101524 */
[----:B-1----:R-:W-:Y:S01]  /*3290*/  IMAD.X R3, R13, 0x1, R51, P0 ;  /* 0x000000010d037824 */ /* 0x002fe200000e0633 */
[----:B------:R-:W-:Y:S06]  /*32a0*/  @!P1 BRA `(.L_x_59) ;  /* 0x0000000000049947 */ /* 0x000fec0003800000 */
[----:B------:R1:W5:Y:S02]  /*32b0*/  LDG.E.LTC128B.U16 R47, desc[UR36][R2.64] ;  /* 0x00000024022f7981 */ /* 0x000364000c1e1520 */
.L_x_59:
[----:B------:R-:W-:Y:S05]  /*32c0*/  BSYNC B1 ;  /* 0x0000000000017941 */ /* 0x000fea0003800000 */
.L_x_58:
[----:B------:R-:W-:Y:S05]  /*32d0*/  @!P1 BRA `(.L_x_60) ;  /* 0x0000000400b89947 */ /* 0x000fea0003800000 */
[----:B-----5:R-:W-:-:S04]  /*32e0*/  IMAD.U32 R47, R47, 0x10000, RZ ;  /* 0x000100002f2f7824 */ /* 0x020fc800078e00ff */
[----:B-1----:R-:W-:-:S04]  /*32f0*/  FMUL R2, R47, R34 ;  /* 0x000000222f027220 */ /* 0x002fc80000400000 */
[----:B------:R-:W-:Y:S01]  /*3300*/  FFMA R27, R27, R33, R2 ;  /* 0x000000211b1b7223 */ /* 0x000fe20000000002 */
[----:B------:R-:W-:-:S04]  /*3310*/  IADD3 R2, P0, R4, R35, RZ ;  /* 0x0000002304027210 */ /* 0x000fc80007f1e0ff */
[----:B------:R-:W-:Y:S01]  /*3320*/  F2FP.BF16.F32.PACK_AB R27, RZ, R27 ;  /* 0x0000001bff1b723e */ /* 0x000fe200000010ff */
[----:B------:R-:W-:-:S05]  /*3330*/  IMAD.X R3, R5, 0x1, R45, P0 ;  /* 0x0000000105037824 */ /* 0x000fca00000e062d */
[----:B------:R4:W-:Y:S01]  /*3340*/  STG.E.U16 desc[UR36][R2.64], R27 ;  /* 0x0000001b02007986 */ /* 0x0009e2000c101524 */
[----:B------:R-:W-:Y:S05]  /*3350*/  BRA `(.L_x_60) ;  /* 0x0000000400987947 */ /* 0x000fea0003800000 */
.L_x_33:
[----:B------:R-:W-:Y:S01]  /*3360*/  ULDC.64 UR4, c[0x0][0x5c0] ;  /* 0x0001700000047ab9 */ /* 0x000fe20000000a00 */
[-C--:B------:R-:W-:Y:S01]  /*3370*/  FMUL R40, R40, R33.reuse ;  /* 0x0000002128287220 */ /* 0x080fe20000400000 */
[----:B------:R-:W-:Y:S01]  /*3380*/  LEA R6, P1, R20, UR4, 0x1 ;  /* 0x0000000414067c11 */ /* 0x000fe2000f8208ff */
[-C--:B------:R-:W-:Y:S01]  /*3390*/  FMUL R41, R41, R33.reuse ;  /* 0x0000002129297220 */ /* 0x080fe20000400000 */
[----:B------:R-:W-:Y:S01]  /*33a0*/  ISETP.GT.AND P2, PT, R3, 0x8, PT ;  /* 0x000000080300780c */ /* 0x000fe20003f44270 */
[-C--:B------:R-:W-:Y:S01]  /*33b0*/  FMUL R42, R42, R33.reuse ;  /* 0x000000212a2a7220 */ /* 0x080fe20000400000 */
[----:B------:R-:W-:Y:S01]  /*33c0*/  LEA.HI.X R7, R20, UR5, R59, 0x1, P1 ;  /* 0x0000000514077c11 */ /* 0x000fe200088f0c3b */
[-C--:B------:R-:W-:Y:S01]  /*33d0*/  FMUL R43, R43, R33.reuse ;  /* 0x000000212b2b7220 */ /* 0x080fe20000400000 */
[----:B------:R-:W-:Y:S01]  /*33e0*/  ISETP.GT.AND P1, PT, R2, 0x1, P0 ;  /* 0x000000010200780c */ /* 0x000fe20000724270 */
[----:B------:R-:W-:Y:S01]  /*33f0*/  IMAD.SHL.U32 R15, R4, 0x100, RZ ;  /* 0x00000100040f7824 */ /* 0x000fe200078e00ff */
[----:B------:R-:W-:Y:S01]  /*3400*/  F2FP.BF16.F32.PACK_AB R40, RZ, R40 ;  /* 0x00000028ff28723e */ /* 0x000fe200000010ff */
[-C--:B------:R-:W-:Y:S01]  /*3410*/  FMUL R36, R36, R33.reuse ;  /* 0x0000002124247220 */ /* 0x080fe20000400000 */
[C---:B------:R-:W-:Y:S01]  /*3420*/  ISETP.GT.AND P4, PT, R2.reuse, RZ, P2 ;  /* 0x000000ff0200720c */ /* 0x040fe20001784270 */
[----:B------:R-:W-:Y:S01]  /*3430*/  FMUL R37, R37, R33 ;  /* 0x0000002125257220 */ /* 0x000fe20000400000 */
[----:B------:R-:W-:Y:S01]  /*3440*/  ISETP.GT.AND P0, PT, R2, 0x1, P2 ;  /* 0x000000010200780c */ /* 0x000fe20001704270 */
[----:B------:R-:W-:Y:S01]  /*3450*/  @P3 STG.E.U16 desc[UR36][R6.64], R40 ;  /* 0x0000002806003986 */ /* 0x000fe2000c101524 */
[----:B------:R-:W-:Y:S01]  /*3460*/  F2FP.BF16.F32.PACK_AB R41, RZ, R41 ;  /* 0x00000029ff29723e */ /* 0x000fe200000010ff */
[-C--:B------:R-:W-:Y:S01]  /*3470*/  FMUL R38, R38, R33.reuse ;  /* 0x0000002126267220 */ /* 0x080fe20000400000 */
[C---:B------:R-:W-:Y:S01]  /*3480*/  LEA R8, P3, R4.reuse, R6, 0x4 ;  /* 0x0000000604087211 */ /* 0x040fe200078620ff */
[----:B------:R-:W-:Y:S01]  /*3490*/  FMUL R39, R39, R33 ;  /* 0x0000002127277220 */ /* 0x000fe20000400000 */
[----:B------:R-:W-:Y:S01]  /*34a0*/  F2FP.BF16.F32.PACK_AB R42, RZ, R42 ;  /* 0x0000002aff2a723e */ /* 0x000fe200000010ff */
[----:B------:R0:W-:Y:S01]  /*34b0*/  @P1 STG.E.U16 desc[UR36][R6.64+0x2], R41 ;  /* 0x0000022906001986 */ /* 0x0001e2000c101524 */
[--C-:B------:R-:W-:Y:S01]  /*34c0*/  LEA.HI.X R9, R4, R7, R5.reuse, 0x4, P3 ;  /* 0x0000000704097211 */ /* 0x100fe200018f2405 */
[----:B------:R-:W-:Y:S01]  /*34d0*/  FMUL R28, R28, R33 ;  /* 0x000000211c1c7220 */ /* 0x000fe20000400000 */
[----:B------:R-:W-:Y:S01]  /*34e0*/  F2FP.BF16.F32.PACK_AB R43, RZ, R43 ;  /* 0x0000002bff2b723e */ /* 0x000fe200000010ff */
[-C--:B------:R-:W-:Y:S01]  /*34f0*/  FMUL R29, R29, R33.reuse ;  /* 0x000000211d1d7220 */ /* 0x080fe20000400000 */
[----:B------:R-:W-:Y:S01]  /*3500*/  ISETP.GT.AND P1, PT, R3, 0x80, PT ;  /* 0x000000800300780c */ /* 0x000fe20003f24270 */
[----:B------:R-:W-:Y:S01]  /*3510*/  @P4 STG.E.U16 desc[UR36][R8.64], R42 ;  /* 0x0000002a08004986 */ /* 0x000fe2000c101524 */
[----:B------:R-:W-:Y:S01]  /*3520*/  LOP3.LUT R35, R15, 0x2, RZ, 0xfc, !PT ;  /* 0x000000020f237812 */ /* 0x000fe200078efcff */
[-C--:B------:R-:W-:Y:S01]  /*3530*/  FMUL R30, R30, R33.reuse ;  /* 0x000000211e1e7220 */ /* 0x080fe20000400000 */
[C---:B------:R-:W-:Y:S01]  /*3540*/  ISETP.GT.AND P2, PT, R2.reuse, RZ, P1 ;  /* 0x000000ff0200720c */ /* 0x040fe20000f44270 */
[----:B------:R1:W-:Y:S01]  /*3550*/  @P0 STG.E.U16 desc[UR36][R8.64+0x2], R43 ;  /* 0x0000022b08000986 */ /* 0x0003e2000c101524 */
[----:B------:R-:W-:Y:S01]  /*3560*/  ISETP.GT.AND P0, PT, R2, 0x1, P1 ;  /* 0x000000010200780c */ /* 0x000fe20000f04270 */
[-C--:B------:R-:W-:Y:S01]  /*3570*/  FMUL R31, R31, R33.reuse ;  /* 0x000000211f1f7220 */ /* 0x080fe20000400000 */
[----:B------:R-:W-:Y:S01]  /*3580*/  SHF.L.U64.HI R21, R4, 0x8, R5 ;  /* 0x0000000804157819 */ /* 0x000fe20000010205 */
[-C--:B------:R-:W-:Y:S01]  /*3590*/  FMUL R24, R24, R33.reuse ;  /* 0x0000002118187220 */ /* 0x080fe20000400000 */
[-C--:B------:R-:W-:Y:S01]  /*35a0*/  IADD3 R4, P1, R15, R6.reuse, RZ ;  /* 0x000000060f047210 */ /* 0x080fe20007f3e0ff */
[-C--:B------:R-:W-:Y:S01]  /*35b0*/  FMUL R25, R25, R33.reuse ;  /* 0x0000002119197220 */ /* 0x080fe20000400000 */
[----:B0-----:R-:W-:Y:S01]  /*35c0*/  IADD3 R6, P3, R35, R6, RZ ;  /* 0x0000000623067210 */ /* 0x001fe20007f7e0ff */
[----:B------:R-:W-:Y:S01]  /*35d0*/  FMUL R26, R26, R33 ;  /* 0x000000211a1a7220 */ /* 0x000fe20000400000 */
[----:B------:R-:W-:Y:S01]  /*35e0*/  F2FP.BF16.F32.PACK_AB R36, RZ, R36 ;  /* 0x00000024ff24723e */ /* 0x000fe200000010ff */
[C-C-:B------:R-:W-:Y:S01]  /*35f0*/  IMAD.X R5, R21.reuse, 0x1, R7.reuse, P1 ;  /* 0x0000000115057824 */ /* 0x140fe200008e0607 */
[----:B------:R-:W-:Y:S01]  /*3600*/  F2FP.BF16.F32.PACK_AB R37, RZ, R37 ;  /* 0x00000025ff25723e */ /* 0x000fe200000010ff */
[----:B------:R-:W-:Y:S01]  /*3610*/  IMAD.X R7, R21, 0x1, R7, P3 ;  /* 0x0000000115077824 */ /* 0x000fe200018e0607 */
[----:B------:R-:W-:Y:S01]  /*3620*/  ISETP.GT.AND P1, PT, R3, 0x88, PT ;  /* 0x000000880300780c */ /* 0x000fe20003f24270 */
[----:B------:R-:W-:Y:S01]  /*3630*/  FMUL R27, R27, R33 ;  /* 0x000000211b1b7220 */ /* 0x000fe20000400000 */
[----:B------:R-:W-:Y:S01]  /*3640*/  @P2 STG.E.U16 desc[UR36][R4.64], R36 ;  /* 0x0000002404002986 */ /* 0x000fe2000c101524 */
[----:B------:R-:W-:-:S02]  /*3650*/  ISETP.GT.AND P3, PT, R3, 0x100, PT ;  /* 0x000001000300780c */ /* 0x000fc40003f64270 */
[C---:B------:R-:W-:Y:S01]  /*3660*/  ISETP.GT.AND P2, PT, R2.reuse, RZ, P1 ;  /* 0x000000ff0200720c */ /* 0x040fe20000f44270 */
[----:B------:R0:W-:Y:S01]  /*3670*/  @P0 STG.E.U16 desc[UR36][R6.64], R37 ;  /* 0x0000002506000986 */ /* 0x0001e2000c101524 */
[C---:B------:R-:W-:Y:S02]  /*3680*/  ISETP.GT.AND P0, PT, R2.reuse, 0x1, P1 ;  /* 0x000000010200780c */ /* 0x040fe40000f04270 */
[-C--:B------:R-:W-:Y:S02]  /*3690*/  IADD3 R10, P1, R15, R8.reuse, RZ ;  /* 0x000000080f0a7210 */ /* 0x080fe40007f3e0ff */
[----:B-1----:R-:W-:Y:S02]  /*36a0*/  IADD3 R8, P4, R35, R8, RZ ;  /* 0x0000000823087210 */ /* 0x002fe40007f9e0ff */
[----:B------:R-:W-:Y:S01]  /*36b0*/  ISETP.GT.AND P5, PT, R2, RZ, P3 ;  /* 0x000000ff0200720c */ /* 0x000fe20001fa4270 */
[C-C-:B------:R-:W-:Y:S01]  /*36c0*/  IMAD.X R11, R21.reuse, 0x1, R9.reuse, P1 ;  /* 0x00000001150b7824 */ /* 0x140fe200008e0609 */
[----:B------:R-:W-:Y:S01]  /*36d0*/  F2FP.BF16.F32.PACK_AB R38, RZ, R38 ;  /* 0x00000026ff26723e */ /* 0x000fe200000010ff */
[----:B------:R-:W-:Y:S01]  /*36e0*/  IMAD.X R9, R21, 0x1, R9, P4 ;  /* 0x0000000115097824 */ /* 0x000fe200020e0609 */
[----:B------:R-:W-:-:S02]  /*36f0*/  F2FP.BF16.F32.PACK_AB R39, RZ, R39 ;  /* 0x00000027ff27723e */ /* 0x000fc400000010ff */
[----:B0-----:R-:W-:Y:S01]  /*3700*/  IADD3 R6, P4, R15, R4, RZ ;  /* 0x000000040f067210 */ /* 0x001fe20007f9e0ff */
[----:B------:R-:W-:Y:S01]  /*3710*/  @P2 STG.E.U16 desc[UR36][R10.64], R38 ;  /* 0x000000260a002986 */ /* 0x000fe2000c101524 */
[----:B------:R-:W-:Y:S02]  /*3720*/  F2FP.BF16.F32.PACK_AB R28, RZ, R28 ;  /* 0x0000001cff1c723e */ /* 0x000fe400000010ff */
[----:B------:R-:W-:Y:S01]  /*3730*/  ISETP.GT.AND P2, PT, R3, 0x108, PT ;  /* 0x000001080300780c */ /* 0x000fe20003f44270 */
[--C-:B------:R-:W-:Y:S01]  /*3740*/  IMAD.X R7, R21, 0x1, R5.reuse, P4 ;  /* 0x0000000115077824 */ /* 0x100fe200020e0605 */
[----:B------:R-:W-:Y:S01]  /*3750*/  IADD3 R4, P4, R35, R4, RZ ;  /* 0x0000000423047210 */ /* 0x000fe20007f9e0ff */
[----:B------:R0:W-:Y:S01]  /*3760*/  @P0 STG.E.U16 desc[UR36][R8.64], R39 ;  /* 0x0000002708000986 */ /* 0x0001e2000c101524 */
[C---:B------:R-:W-:Y:S02]  /*3770*/  ISETP.GT.AND P3, PT, R2.reuse, 0x1, P3 ;  /* 0x000000010200780c */ /* 0x040fe40001f64270 */
[----:B------:R-:W-:Y:S01]  /*3780*/  F2FP.BF16.F32.PACK_AB R29, RZ, R29 ;  /* 0x0000001dff1d723e */ /* 0x000fe200000010ff */
[----:B------:R1:W-:Y:S01]  /*3790*/  @P5 STG.E.U16 desc[UR36][R6.64], R28 ;  /* 0x0000001c06005986 */ /* 0x0003e2000c101524 */
[----:B------:R-:W-:Y:S01]  /*37a0*/  IMAD.X R5, R21, 0x1, R5, P4 ;  /* 0x0000000115057824 */ /* 0x000fe200020e0605 */
[----:B------:R-:W-:-:S02]  /*37b0*/  ISETP.GT.AND P5, PT, R2, RZ, P2 ;  /* 0x000000ff0200720c */ /* 0x000fc400017a4270 */
[----:B------:R-:W-:Y:S02]  /*37c0*/  F2FP.BF16.F32.PACK_AB R30, RZ, R30 ;  /* 0x0000001eff1e723e */ /* 0x000fe400000010ff */
[----:B------:R-:W-:Y:S02]  /*37d0*/  ISETP.GT.AND P1, PT, R3, 0x180, PT ;  /* 0x000001800300780c */ /* 0x000fe40003f24270 */
[C---:B0-----:R-:W-:Y:S02]  /*37e0*/  IADD3 R8, P4, R15.reuse, R10, RZ ;  /* 0x0000000a0f087210 */ /* 0x041fe40007f9e0ff */
[----:B------:R0:W-:Y:S01]  /*37f0*/  @P3 STG.E.U16 desc[UR36][R4.64], R29 ;  /* 0x0000001d04003986 */ /* 0x0001e2000c101524 */
[----:B------:R-:W-:Y:S02]  /*3800*/  IADD3 R12, P3, R15, R6, RZ ;  /* 0x000000060f0c7210 */ /* 0x000fe40007f7e0ff */
[----:B------:R-:W-:Y:S01]  /*3810*/  IMAD.X R9, R21, 0x1, R11, P4 ;  /* 0x0000000115097824 */ /* 0x000fe200020e060b */
[----:B------:R-:W-:-:S02]  /*3820*/  IADD3 R10, P4, R35, R10, RZ ;  /* 0x0000000a230a7210 */ /* 0x000fc40007f9e0ff */
[----:B------:R-:W-:Y:S01]  /*3830*/  ISETP.GT.AND P0, PT, R3, 0x188, PT ;  /* 0x000001880300780c */ /* 0x000fe20003f04270 */
[C---:B------:R-:W-:Y:S01]  /*3840*/  IMAD.X R13, R21.reuse, 0x1, R7, P3 ;  /* 0x00000001150d7824 */ /* 0x040fe200018e0607 */
[----:B------:R0:W-:Y:S01]  /*3850*/  @P5 STG.E.U16 desc[UR36][R8.64], R30 ;  /* 0x0000001e08005986 */ /* 0x0001e2000c101524 */
[----:B------:R-:W-:Y:S01]  /*3860*/  IMAD.X R11, R21, 0x1, R11, P4 ;  /* 0x00000001150b7824 */ /* 0x000fe200020e060b */
[----:B-1----:R-:W-:Y:S02]  /*3870*/  IADD3 R6, P4, R35, R6, RZ ;  /* 0x0000000623067210 */ /* 0x002fe40007f9e0ff */
[----:B------:R-:W-:Y:S02]  /*3880*/  IADD3 R14, P5, R15, R8, RZ ;  /* 0x000000080f0e7210 */ /* 0x000fe40007fbe0ff */
[C---:B------:R-:W-:Y:S01]  /*3890*/  ISETP.GT.AND P2, PT, R2.reuse, 0x1, P2 ;  /* 0x000000010200780c */ /* 0x040fe20001744270 */
[C---:B------:R-:W-:Y:S01]  /*38a0*/  IMAD.X R7, R21.reuse, 0x1, R7, P4 ;  /* 0x0000000115077824 */ /* 0x040fe200020e0607 */
[C---:B------:R-:W-:Y:S01]  /*38b0*/  ISETP.GT.AND P4, PT, R2.reuse, RZ, P1 ;  /* 0x000000ff0200720c */ /* 0x040fe20000f84270 */
[----:B------:R-:W-:Y:S01]  /*38c0*/  IMAD.X R15, R21, 0x1, R9, P5 ;  /* 0x00000001150f7824 */ /* 0x000fe200028e0609 */
[----:B------:R-:W-:-:S02]  /*38d0*/  ISETP.GT.AND P1, PT, R2, 0x1, P1 ;  /* 0x000000010200780c */ /* 0x000fc40000f24270 */
[C---:B------:R-:W-:Y:S02]  /*38e0*/  ISETP.GT.AND P5, PT, R2.reuse, RZ, P0 ;  /* 0x000000ff0200720c */ /* 0x040fe400007a4270 */
[----:B------:R-:W-:Y:S02]  /*38f0*/  ISETP.GT.AND P0, PT, R2, 0x1, P0 ;  /* 0x000000010200780c */ /* 0x000fe40000704270 */
[----:B------:R-:W-:Y:S02]  /*3900*/  IADD3 R20, P3, R35, R8, RZ ;  /* 0x0000000823147210 */ /* 0x000fe40007f7e0ff */
[----:B------:R-:W-:Y:S02]  /*3910*/  F2FP.BF16.F32.PACK_AB R31, RZ, R31 ;  /* 0x0000001fff1f723e */ /* 0x000fe400000010ff */
[----:B------:R-:W-:Y:S01]  /*3920*/  F2FP.BF16.F32.PACK_AB R24, RZ, R24 ;  /* 0x00000018ff18723e */ /* 0x000fe200000010ff */
[----:B------:R-:W-:Y:S01]  /*3930*/  IMAD.X R21, R21, 0x1, R9, P3 ;  /* 0x0000000115157824 */ /* 0x000fe200018e0609 */
[----:B------:R-:W-:Y:S01]  /*3940*/  F2FP.BF16.F32.PACK_AB R25, RZ, R25 ;  /* 0x00000019ff19723e */ /* 0x000fe200000010ff */
[----:B------:R0:W-:Y:S01]  /*3950*/  @P2 STG.E.U16 desc[UR36][R10.64], R31 ;  /* 0x0000001f0a002986 */ /* 0x0001e2000c101524 */
[----:B------:R-:W-:-:S02]  /*3960*/  F2FP.BF16.F32.PACK_AB R26, RZ, R26 ;  /* 0x0000001aff1a723e */ /* 0x000fc400000010ff */
[----:B------:R-:W-:Y:S01]  /*3970*/  F2FP.BF16.F32.PACK_AB R27, RZ, R27 ;  /* 0x0000001bff1b723e */ /* 0x000fe200000010ff */
[----:B------:R0:W-:Y:S04]  /*3980*/  @P4 STG.E.U16 desc[UR36][R12.64], R24 ;  /* 0x000000180c004986 */ /* 0x0001e8000c101524 */
[----:B------:R0:W-:Y:S04]  /*3990*/  @P1 STG.E.U16 desc[UR36][R6.64], R25 ;  /* 0x0000001906001986 */ /* 0x0001e8000c101524 */
[----:B------:R0:W-:Y:S04]  /*39a0*/  @P5 STG.E.U16 desc[UR36][R14.64], R26 ;  /* 0x0000001a0e005986 */ /* 0x0001e8000c101524 */
[----:B------:R0:W-:Y:S02]  /*39b0*/  @P0 STG.E.U16 desc[UR36][R20.64], R27 ;  /* 0x0000001b14000986 */ /* 0x0001e4000c101524 */
.L_x_60:
[----:B------:R-:W-:Y:S05]  /*39c0*/  BSYNC B0 ;  /* 0x0000000000007941 */ /* 0x000fea0003800000 */
.L_x_32:
[----:B------:R-:W-:Y:S01]  /*39d0*/  ULDC UR4, c[0x0][0xc] ;  /* 0x0000030000047ab9 */ /* 0x000fe20000000800 */
[----:B------:R-:W-:Y:S01]  /*39e0*/  ULDC UR5, c[0x0][0x10] ;  /* 0x0000040000057ab9 */ /* 0x000fe20000000800 */
[----:B-1--4-:R-:W1:Y:S01]  /*39f0*/  LDC R3, c[0x0][0x14] ;  /* 0x00000500ff037b82 */ /* 0x012e620000000800 */
[----:B------:R-:W-:Y:S01]  /*3a00*/  UIMAD.WIDE.U32 UR4, UR4, UR5, URZ ;  /* 0x00000005040472a5 */ /* 0x000fe2000f8e003f */
[----:B------:R-:W-:Y:S01]  /*3a10*/  PRMT R2, RZ, 0x7610, R2 ;  /* 0x00007610ff027816 */ /* 0x000fe20000000002 */
[----:B------:R-:W-:Y:S02]  /*3a20*/  IMAD.MOV.U32 R45, RZ, RZ, -0x1 ;  /* 0xffffffffff2d7424 */ /* 0x000fe400078e00ff */
[----:B------:R-:W-:Y:S02]  /*3a30*/  IMAD.MOV.U32 R35, RZ, RZ, -0x1 ;  /* 0xffffffffff237424 */ /* 0x000fe400078e00ff */
[----:B-1----:R-:W-:-:S04]  /*3a40*/  IMAD.WIDE.U32 R18, R3, UR4, R18 ;  /* 0x0000000403127c25 */ /* 0x002fc8000f8e0012 */
[----:B------:R-:W-:Y:S01]  /*3a50*/  IMAD R3, R3, UR5, RZ ;  /* 0x0000000503037c24 */ /* 0x000fe2000f8e02ff */
[----:B------:R-:W-:Y:S02]  /*3a60*/  ULDC.64 UR4, c[0x0][0x650] ;  /* 0x0001940000047ab9 */ /* 0x000fe40000000a00 */
[----:B------:R-:W-:Y:S01]  /*3a70*/  ISETP.GE.U32.AND P0, PT, R18, UR4, PT ;  /* 0x0000000412007c0c */ /* 0x000fe2000bf06070 */
[----:B------:R-:W-:-:S05]  /*3a80*/  IMAD.IADD R19, R19, 0x1, R3 ;  /* 0x0000000113137824 */ /* 0x000fca00078e0203 */
[----:B------:R-:W-:-:S13]  /*3a90*/  ISETP.GE.U32.AND.EX P0, PT, R19, UR5, PT, P0 ;  /* 0x0000000513007c0c */ /* 0x000fda000bf06100 */
[----:B------:R-:W-:Y:S05]  /*3aa0*/  @P0 BRA `(.L_x_61) ;  /* 0x0000000400640947 */ /* 0x000fea0003800000 */
[----:B0-2---:R-:W0:Y:S01]  /*3ab0*/  S2R R10, SR_CTAID.X ;  /* 0x00000000000a7919 */ /* 0x005e220000002500 */
[----:B------:R-:W1:Y:S01]  /*3ac0*/  LDC.64 R8, c[0x0][0x628] ;  /* 0x00018a00ff087b82 */ /* 0x000e620000000a00 */
[----:B------:R-:W-:Y:S01]  /*3ad0*/  ULDC UR4, c[0x0][0x150] ;  /* 0x0000540000047ab9 */ /* 0x000fe20000000800 */
[----:B------:R-:W-:Y:S01]  /*3ae0*/  IMAD.MOV.U32 R6, RZ, RZ, R18 ;  /* 0x000000ffff067224 */ /* 0x000fe200078e0012 */
[----:B------:R-:W2:Y:S01]  /*3af0*/  S2R R20, SR_CTAID.Y ;  /* 0x0000000000147919 */ /* 0x000ea20000002600 */
[----:B------:R-:W-:-:S04]  /*3b00*/  IMAD.MOV.U32 R7, RZ, RZ, R19 ;  /* 0x000000ffff077224 */ /* 0x000fc800078e0013 */
[----:B------:R-:W4:Y:S08]  /*3b10*/  LDC R15, c[0x0][0x144] ;  /* 0x00005100ff0f7b82 */ /* 0x000f300000000800 */
[----:B------:R-:W2:Y:S08]  /*3b20*/  LDC R0, c[0x0][0x630] ;  /* 0x00018c00ff007b82 */ /* 0x000eb00000000800 */
[----:B---3--:R-:W3:Y:S01]  /*3b30*/  LDC.64 R12, c[0x0][0x620] ;  /* 0x00018800ff0c7b82 */ /* 0x008ee20000000a00 */
[----:B-1----:R-:W-:-:S04]  /*3b40*/  ISETP.NE.U32.AND P0, PT, R8, RZ, PT ;  /* 0x000000ff0800720c */ /* 0x002fc80003f05070 */
[----:B------:R-:W-:Y:S02]  /*3b50*/  ISETP.NE.AND.EX P0, PT, R9, RZ, PT, P0 ;  /* 0x000000ff0900720c */ /* 0x000fe40003f05300 */
[----:B0-----:R-:W-:-:S05]  /*3b60*/  I2FP.F32.U32 R2, R10 ;  /* 0x0000000a00027245 */ /* 0x001fca0000201000 */
[----:B------:R-:W-:-:S04]  /*3b70*/  FMUL R2, R2, UR4 ;  /* 0x0000000402027c20 */ /* 0x000fc80008400000 */
[----:B------:R0:W1:Y:S02]  /*3b80*/  F2I.U32.TRUNC.NTZ R14, R2 ;  /* 0x00000002000e7305 */ /* 0x000064000020f000 */
[----:B--2-4-:R-:W-:Y:S05]  /*3b90*/  @!P0 BRA `(.L_x_62) ;  /* 0x0000000000288947 */ /* 0x014fea0003800000 */
[----:B------:R-:W2:Y:S02]  /*3ba0*/  LDC R3, c[0x0][0x634] ;  /* 0x00018d00ff037b82 */ /* 0x000ea40000000800 */
[----:B--2---:R-:W-:-:S05]  /*3bb0*/  IADD3 R7, P0, R18, R3, RZ ;  /* 0x0000000312077210 */ /* 0x004fca0007f1e0ff */
[----:B------:R-:W-:-:S04]  /*3bc0*/  IMAD.X R11, RZ, RZ, R19, P0 ;  /* 0x000000ffff0b7224 */ /* 0x000fc800000e0613 */
[----:B0-----:R-:W-:-:S04]  /*3bd0*/  IMAD.WIDE.U32 R2, R11, R8, RZ ;  /* 0x000000080b027225 */ /* 0x001fc800078e00ff */
[----:B------:R-:W-:-:S04]  /*3be0*/  IMAD.WIDE.U32 R4, P0, R7, R9, R2 ;  /* 0x0000000907047225 */ /* 0x000fc80007800002 */
[----:B------:R-:W-:-:S04]  /*3bf0*/  IMAD.WIDE.U32 R2, R7, R8, RZ ;  /* 0x0000000807027225 */ /* 0x000fc800078e00ff */
[----:B------:R-:W-:Y:S01]  /*3c00*/  IMAD.X R7, RZ, RZ, RZ, P0 ;  /* 0x000000ffff077224 */ /* 0x000fe200000e06ff */
[----:B------:R-:W-:Y:S01]  /*3c10*/  IADD3 RZ, P0, R3, R4, RZ ;  /* 0x0000000403ff7210 */ /* 0x000fe20007f1e0ff */
[----:B------:R-:W-:-:S04]  /*3c20*/  IMAD.MOV.U32 R6, RZ, RZ, R5 ;  /* 0x000000ffff067224 */ /* 0x000fc800078e0005 */
[----:B------:R-:W-:-:S08]  /*3c30*/  IMAD.WIDE.U32.X R6, R11, R9, R6, P0 ;  /* 0x000000090b067225 */ /* 0x000fd000000e0406 */
.L_x_62:
[----:B------:R-:W2:Y:S01]  /*3c40*/  LDC.64 R26, c[0x0][0x640] ;  /* 0x00019000ff1a7b82 */ /* 0x000ea20000000a00 */
[-CC-:B------:R-:W-:Y:S01]  /*3c50*/  SHF.R.U64 R35, R6, R0.reuse, R7.reuse ;  /* 0x0000000006237219 */ /* 0x180fe20000001207 */
[----:B-1----:R-:W-:Y:S01]  /*3c60*/  IMAD.MOV R14, RZ, RZ, -R14 ;  /* 0x000000ffff0e7224 */ /* 0x002fe200078e0a0e */
[----:B------:R-:W-:Y:S01]  /*3c70*/  SHF.R.U32.HI R0, RZ, R0, R7 ;  /* 0x00000000ff007219 */ /* 0x000fe20000011607 */
[----:B------:R-:W-:Y:S01]  /*3c80*/  ULDC UR4, c[0x0][0x154] ;  /* 0x0000550000047ab9 */ /* 0x000fe20000000800 */
[----:B------:R-:W-:Y:S01]  /*3c90*/  IADD3 R5, P0, RZ, -R35, RZ ;  /* 0x80000023ff057210 */ /* 0x000fe20007f1e0ff */
[----:B------:R-:W-:Y:S02]  /*3ca0*/  IMAD R15, R15, R14, R10 ;  /* 0x0000000e0f0f7224 */ /* 0x000fe400078e020a */
[----:B------:R-:W1:Y:S01]  /*3cb0*/  LDC R4, c[0x0][0x618] ;  /* 0x00018600ff047b82 */ /* 0x000e620000000800 */
[----:B------:R-:W-:Y:S02]  /*3cc0*/  IMAD.MOV.U32 R7, RZ, RZ, 0x1 ;  /* 0x00000001ff077424 */ /* 0x000fe400078e00ff */
[----:B------:R-:W-:-:S04]  /*3cd0*/  IMAD.X R3, RZ, RZ, ~R0, P0 ;  /* 0x000000ffff037224 */ /* 0x000fc800000e0e00 */
[-C--:B---3--:R-:W-:Y:S01]  /*3ce0*/  IMAD R0, R3, R12.reuse, RZ ;  /* 0x0000000c03007224 */ /* 0x088fe200078e02ff */
[----:B------:R-:W3:Y:S01]  /*3cf0*/  LDC R6, c[0x0][0x608] ;  /* 0x00018200ff067b82 */ /* 0x000ee20000000800 */
[----:B0-----:R-:W-:-:S04]  /*3d00*/  IMAD.WIDE.U32 R2, R5, R12, R18 ;  /* 0x0000000c05027225 */ /* 0x001fc800078e0012 */
[----:B------:R-:W-:Y:S01]  /*3d10*/  IMAD R5, R5, R13, R0 ;  /* 0x0000000d05057224 */ /* 0x000fe200078e0200 */
[----:B------:R-:W-:Y:S02]  /*3d20*/  I2FP.F32.U32 R0, R20 ;  /* 0x0000001400007245 */ /* 0x000fe40000201000 */
[----:B------:R-:W0:Y:S01]  /*3d30*/  LDC R24, c[0x0][0x658] ;  /* 0x00019600ff187b82 */ /* 0x000e220000000800 */
[----:B------:R-:W-:Y:S01]  /*3d40*/  IMAD.IADD R3, R3, 0x1, R5 ;  /* 0x0000000103037824 */ /* 0x000fe200078e0205 */
[----:B--2---:R-:W-:Y:S01]  /*3d50*/  ISETP.NE.U32.AND P0, PT, R26, RZ, PT ;  /* 0x000000ff1a00720c */ /* 0x004fe20003f05070 */
[----:B------:R-:W-:Y:S01]  /*3d60*/  FMUL R0, R0, UR4 ;  /* 0x0000000400007c20 */ /* 0x000fe20008400000 */
[----:B------:R-:W-:Y:S02]  /*3d70*/  IMAD.MOV.U32 R5, RZ, RZ, -0x1 ;  /* 0xffffffffff057424 */ /* 0x000fe400078e00ff */
[----:B------:R-:W-:Y:S01]  /*3d80*/  ISETP.NE.AND.EX P0, PT, R27, RZ, PT, P0 ;  /* 0x000000ff1b00720c */ /* 0x000fe20003f05300 */
[----:B------:R2:W4:Y:S01]  /*3d90*/  F2I.U32.TRUNC.NTZ R12, R0 ;  /* 0x00000000000c7305 */ /* 0x000522000020f000 */
[----:B------:R-:W2:Y:S01]  /*3da0*/  LDC R13, c[0x0][0x148] ;  /* 0x00005200ff0d7b82 */ /* 0x000ea20000000800 */
[----:B-1----:R-:W-:-:S02]  /*3db0*/  SHF.R.U64 R10, R2, R4, R3 ;  /* 0x00000004020a7219 */ /* 0x002fc40000001203 */
[----:B------:R-:W-:-:S05]  /*3dc0*/  SHF.R.U32.HI R3, RZ, R4, R3 ;  /* 0x00000004ff037219 */ /* 0x000fca0000011603 */
[----:B------:R-:W1:Y:S01]  /*3dd0*/  LDC R14, c[0x0][0x600] ;  /* 0x00018000ff0e7b82 */ /* 0x000e620000000800 */
[-CC-:B---3--:R-:W-:Y:S02]  /*3de0*/  SHF.R.U64 R8, R10, R6.reuse, R3.reuse ;  /* 0x000000060a087219 */ /* 0x188fe40000001203 */
[----:B------:R-:W-:-:S05]  /*3df0*/  SHF.R.U32.HI R3, RZ, R6, R3 ;  /* 0x00000006ff037219 */ /* 0x000fca0000011603 */
[----:B------:R-:W3:Y:S01]  /*3e00*/  LDC R25, c[0x0][0x648] ;  /* 0x00019200ff197b82 */ /* 0x000ee20000000800 */
[-CC-:B0-----:R-:W-:Y:S02]  /*3e10*/  SHF.R.U64 R11, R8, R24.reuse, R3.reuse ;  /* 0x00000018080b7219 */ /* 0x181fe40000001203 */
[-C--:B------:R-:W-:Y:S02]  /*3e20*/  SHF.L.U32 R5, R5, R24.reuse, RZ ;  /* 0x0000001805057219 */ /* 0x080fe400000006ff */
[-C--:B------:R-:W-:Y:S01]  /*3e30*/  SHF.R.U32.HI R3, RZ, R24.reuse, R3 ;  /* 0x00000018ff037219 */ /* 0x080fe20000011603 */
[----:B------:R-:W-:Y:S01]  /*3e40*/  IMAD.MOV.U32 R2, RZ, RZ, R11 ;  /* 0x000000ffff027224 */ /* 0x000fe200078e000b */
[----:B------:R-:W-:Y:S01]  /*3e50*/  SHF.L.U32 R24, R7, R24, RZ ;  /* 0x0000001807187219 */ /* 0x000fe200000006ff */
[----:B------:R-:W0:Y:S01]  /*3e60*/  LDC R28, c[0x0][0x638] ;  /* 0x00018e00ff1c7b82 */ /* 0x000e220000000800 */
[----:B------:R-:W-:-:S07]  /*3e70*/  LOP3.LUT R21, RZ, R5, RZ, 0x33, !PT ;  /* 0x00000005ff157212 */ /* 0x000fce00078e33ff */
[----:B------:R-:W0:Y:S01]  /*3e80*/  LDC R29, c[0x0][0x610] ;  /* 0x00018400ff1d7b82 */ /* 0x000e220000000800 */
[----:B----4-:R-:W-:Y:S05]  /*3e90*/  @!P0 BRA `(.L_x_63) ;  /* 0x0000000000288947 */ /* 0x010fea0003800000 */
[----:B--2---:R-:W2:Y:S02]  /*3ea0*/  LDC R0, c[0x0][0x64c] ;  /* 0x00019300ff007b82 */ /* 0x004ea40000000800 */
[----:B--2---:R-:W-:-:S05]  /*3eb0*/  IADD3 R7, P0, R11, R0, RZ ;  /* 0x000000000b077210 */ /* 0x004fca0007f1e0ff */
        /* <DEDUP_REMOVED lines=8> */
.L_x_63:
[----:B------:R-:W-:Y:S01]  /*3f40*/  ISETP.NE.AND P0, PT, R22, 0x1, PT ;  /* 0x000000011600780c */ /* 0x000fe20003f05270 */
[----:B-1----:R-:W-:Y:S01]  /*3f50*/  VIADD R5, R14, 0xffffffff ;  /* 0xffffffff0e057836 */ /* 0x002fe20000000000 */
[----:B--23--:R-:W-:Y:S01]  /*3f60*/  SHF.R.U64 R0, R2, R25, R3 ;  /* 0x0000001902007219 */ /* 0x00cfe20000001203 */
[----:B------:R-:W-:Y:S01]  /*3f70*/  IMAD.MOV R12, RZ, RZ, -R12 ;  /* 0x000000ffff0c7224 */ /* 0x000fe200078e0a0c */
[----:B------:R-:W-:Y:S01]  /*3f80*/  LOP3.LUT R3, R8, R21, RZ, 0xc0, !PT ;  /* 0x0000001508037212 */ /* 0x000fe200078ec0ff */
[----:B------:R-:W-:Y:S02]  /*3f90*/  IMAD.MOV.U32 R4, RZ, RZ, 0x1 ;  /* 0x00000001ff047424 */ /* 0x000fe400078e00ff */
[----:B------:R-:W-:Y:S02]  /*3fa0*/  IMAD.MOV R2, RZ, RZ, -R0 ;  /* 0x000000ffff027224 */ /* 0x000fe400078e0a00 */
[----:B------:R-:W-:Y:S01]  /*3fb0*/  IMAD R0, R24, R0, R3 ;  /* 0x0000000018007224 */ /* 0x000fe200078e0203 */
[----:B------:R-:W-:Y:S01]  /*3fc0*/  LOP3.LUT R3, R10, R5, RZ, 0xc0, !PT ;  /* 0x000000050a037212 */ /* 0x000fe200078ec0ff */
[----:B0-----:R-:W-:-:S02]  /*3fd0*/  IMAD R2, R2, R28, R11 ;  /* 0x0000001c02027224 */ /* 0x001fc400078e020b */
[----:B------:R-:W-:Y:S02]  /*3fe0*/  @P0 IMAD R15, R13, R12, R20 ;  /* 0x0000000c0d0f0224 */ /* 0x000fe400078e0214 */
[----:B------:R-:W-:Y:S01]  /*3ff0*/  IMAD R3, R2, R14, R3 ;  /* 0x0000000e02037224 */ /* 0x000fe200078e0203 */
[----:B------:R-:W-:Y:S01]  /*4000*/  PRMT R2, R4, 0x7610, R2 ;  /* 0x0000761004027816 */ /* 0x000fe20000000002 */
[----:B------:R-:W-:-:S05]  /*4010*/  IMAD R0, R0, R29, R15 ;  /* 0x0000001d00007224 */ /* 0x000fca00078e020f */
[----:B------:R-:W-:Y:S02]  /*4020*/  SEL R45, R3, R0, !P0 ;  /* 0x00000000032d7207 */ /* 0x000fe40004000000 */
[----:B------:R-:W-:-:S07]  /*4030*/  SEL R0, R0, R3, !P0 ;  /* 0x0000000300007207 */ /* 0x000fce0004000000 */
.L_x_61:
[----:B------:R-:W-:Y:S01]  /*4040*/  LOP3.LUT P0, RZ, R2, 0xff, RZ, 0xc0, !PT ;  /* 0x000000ff02ff7812 */ /* 0x000fe2000780c0ff */
[----:B------:R-:W-:-:S12]  /*4050*/  IMAD.MOV.U32 R44, RZ, RZ, R0 ;  /* 0x000000ffff2c7224 */ /* 0x000fd800078e0000 */
[----:B------:R-:W-:Y:S05]  /*4060*/  @P0 BRA `(.L_x_64) ;  /* 0xffffffd000700947 */ /* 0x000fea000383ffff */
[----:B------:R-:W-:Y:S05]  /*4070*/  EXIT ;  /* 0x000000000000794d */ /* 0x000fea0003800000 */
.L_x_7:
        /* <DEDUP_REMOVED lines=26> */
.L_x_66:
[----:B------:R-:W0:Y:S01]  /*4220*/  LDC.64 R28, c[0x0][0x640] ;  /* 0x00019000ff1c7b82 */ /* 0x000e220000000a00 */
[-CC-:B------:R-:W-:Y:S01]  /*4230*/  SHF.R.U64 R15, R10, R20.reuse, R11.reuse ;  /* 0x000000140a0f7219 */ /* 0x180fe2000000120b */
[----:B------:R-:W-:Y:S01]  /*4240*/  IMAD.MOV.U32 R26, RZ, RZ, 0x1 ;  /* 0x00000001ff1a7424 */ /* 0x000fe200078e00ff */
        /* <DEDUP_REMOVED lines=8> */
[----:B------:R-:W-:Y:S01]  /*42d0*/  IMAD.MOV.U32 R8, RZ, RZ, -0x1 ;  /* 0xffffffffff087424 */ /* 0x000fe200078e00ff */
[----:B------:R-:W3:Y:S01]  /*42e0*/  LDC R27, c[0x0][0x658] ;  /* 0x00019600ff1b7b82 */ /* 0x000ee20000000800 */
[----:B------:R-:W-:Y:S01]  /*42f0*/  IMAD.IADD R7, R7, 0x1, R9 ;  /* 0x0000000107077824 */ /* 0x000fe200078e0209 */
[----:B0-----:R-:W-:-:S04]  /*4300*/  ISETP.NE.U32.AND P0, PT, R28, RZ, PT ;  /* 0x000000ff1c00720c */ /* 0x001fc80003f05070 */
        /* <DEDUP_REMOVED lines=25> */
.L_x_67:
[----:B------:R-:W-:Y:S01]  /*44a0*/  ISETP.NE.AND P0, PT, R22, 0x1, PT ;  /* 0x000000011600780c */ /* 0x000fe20003f05270 */
[----:B0-----:R-:W-:Y:S01]  /*44b0*/  VIADD R9, R23, 0xffffffff ;  /* 0xffffffff17097836 */ /* 0x001fe20000000000 */
[----:B-1----:R-:W-:Y:S01]  /*44c0*/  SHF.R.U64 R6, R6, R24, R7 ;  /* 0x0000001806067219 */ /* 0x002fe20000001207 */
[----:B------:R-:W-:Y:S01]  /*44d0*/  IMAD.MOV.U32 R13, RZ, RZ, R15 ;  /* 0x000000ffff0d7224 */ /* 0x000fe200078e000f */
[----:B------:R-:W-:Y:S02]  /*44e0*/  SHF.L.U32 R26, R26, R27, RZ ;  /* 0x0000001b1a1a7219 */ /* 0x000fe400000006ff */
[----:B------:R-:W-:Y:S01]  /*44f0*/  LOP3.LUT R3, R21, R30, RZ, 0xc0, !PT ;  /* 0x0000001e15037212 */ /* 0x000fe200078ec0ff */
[----:B------:R-:W-:-:S04]  /*4500*/  IMAD.MOV R7, RZ, RZ, -R6 ;  /* 0x000000ffff077224 */ /* 0x000fc800078e0a06 */
[----:B------:R-:W-:Y:S02]  /*4510*/  IMAD R3, R26, R6, R3 ;  /* 0x000000061a037224 */ /* 0x000fe400078e0203 */
[----:B------:R-:W-:Y:S01]  /*4520*/  @P0 IMAD R4, R5, R14, R2 ;  /* 0x0000000e05040224 */ /* 0x000fe200078e0202 */
[----:B------:R-:W-:Y:S01]  /*4530*/  LOP3.LUT R5, R12, R9, RZ, 0xc0, !PT ;  /* 0x000000090c057212 */ /* 0x000fe200078ec0ff */
[----:B--2---:R-:W-:Y:S02]  /*4540*/  IMAD R2, R7, R25, R20 ;  /* 0x0000001907027224 */ /* 0x004fe400078e0214 */
[----:B---3--:R-:W-:Y:S02]  /*4550*/  IMAD R4, R3, R31, R4 ;  /* 0x0000001f03047224 */ /* 0x008fe400078e0204 */
[----:B------:R-:W-:Y:S02]  /*4560*/  IMAD R3, R2, R23, R5 ;  /* 0x0000001702037224 */ /* 0x000fe400078e0205 */
[----:B------:R-:W-:-:S03]  /*4570*/  IMAD.MOV.U32 R6, RZ, RZ, 0x1 ;  /* 0x00000001ff067424 */ /* 0x000fc600078e00ff */
[----:B------:R-:W-:Y:S02]  /*4580*/  SEL R21, R3, R4, !P0 ;  /* 0x0000000403157207 */ /* 0x000fe40004000000 */
[----:B------:R-:W-:-:S07]  /*4590*/  SEL R20, R4, R3, !P0 ;  /* 0x0000000304147207 */ /* 0x000fce0004000000 */
.L_x_65:
[----:B------:R-:W-:-:S08]  /*45a0*/  NOP ;  /* 0x0000000000007918 */ /* 0x000fd00000000000 */
[----:B------:R-:W0:-:S00]  /*45b0*/  USETMAXREG.DEALLOC.CTAPOOL 0x28 ;  /* 0x00000028000079c8 */ /* 0x000e0000080e0500 */
[----:B0-----:R-:W-:-:S13]  /*45c0*/  ISETP.NE.AND P0, PT, R0, RZ, PT ;  /* 0x000000ff0000720c */ /* 0x001fda0003f05270 */
[----:B------:R-:W-:Y:S05]  /*45d0*/  @P0 EXIT ;  /* 0x000000000000094d */ /* 0x000fea0003800000 */
[----:B------:R-:W-:Y:S01]  /*45e0*/  LOP3.LUT P0, RZ, R6, 0xff, RZ, 0xc0, !PT ;  /* 0x000000ff06ff7812 */ /* 0x000fe2000780c0ff */
[----:B------:R-:W-:Y:S02]  /*45f0*/  IMAD.MOV.U32 R0, RZ, RZ, 0x1 ;  /* 0x00000001ff007424 */ /* 0x000fe400078e00ff */
[----:B------:R-:W-:-:S10]  /*4600*/  IMAD.MOV.U32 R6, RZ, RZ, RZ ;  /* 0x000000ffff067224 */ /* 0x000fd400078e00ff */
[----:B------:R-:W-:Y:S05]  /*4610*/  @!P0 BRA `(.L_x_68) ;  /* 0x0000000c00488947 */ /* 0x000fea0003800000 */
[----:B------:R-:W0:Y:S01]  /*4620*/  LDC R0, c[0x0][0x28c] ;  /* 0x0000a300ff007b82 */ /* 0x000e220000000800 */
[----:B------:R-:W1:Y:S01]  /*4630*/  S2R R11, SR_CgaCtaId ;  /* 0x00000000000b7919 */ /* 0x000e620000008800 */
[----:B------:R-:W-:Y:S01]  /*4640*/  ULDC UR5, c[0x0][0x600] ;  /* 0x0001800000057ab9 */ /* 0x000fe20000000800 */
[----:B------:R-:W-:Y:S01]  /*4650*/  ULDC UR4, c[0x0][0xc] ;  /* 0x0000030000047ab9 */ /* 0x000fe20000000800 */
[----:B------:R-:W-:Y:S01]  /*4660*/  UIADD3 UR16, UR5, -0x1, URZ ;  /* 0xffffffff05107890 */ /* 0x000fe2000fffe03f */
[----:B------:R-:W-:Y:S01]  /*4670*/  BSSY B0, `(.L_x_68) ;  /* 0x00000cc000007945 */ /* 0x000fe20003800000 */
[----:B------:R-:W-:Y:S01]  /*4680*/  ULDC UR6, c[0x0][0x658] ;  /* 0x0001960000067ab9 */ /* 0x000fe20000000800 */
[----:B------:R-:W-:Y:S01]  /*4690*/  ULDC UR5, c[0x0][0x10] ;  /* 0x0000040000057ab9 */ /* 0x000fe20000000800 */
[----:B------:R-:W-:Y:S01]  /*46a0*/  UMOV UR7, 0xffffffff ;  /* 0xffffffff00077882 */ /* 0x000fe20000000000 */
[----:B------:R-:W-:Y:S01]  /*46b0*/  UMOV UR8, 0x1 ;  /* 0x0000000100087882 */ /* 0x000fe20000000000 */
[----:B------:R-:W-:Y:S01]  /*46c0*/  UIMAD.WIDE.U32 UR4, UR4, UR5, URZ ;  /* 0x00000005040472a5 */ /* 0x000fe2000f8e003f */
[----:B------:R-:W-:Y:S01]  /*46d0*/  IMAD.MOV.U32 R8, RZ, RZ, 0x1 ;  /* 0x00000001ff087424 */ /* 0x000fe200078e00ff */
[----:B------:R-:W-:Y:S01]  /*46e0*/  USHF.L.U32 UR7, UR7, UR6, URZ ;  /* 0x0000000607077299 */ /* 0x000fe2000800063f */
[----:B------:R-:W-:Y:S01]  /*46f0*/  LOP3.LUT R7, R17, 0x2, RZ, 0xfc, !PT ;  /* 0x0000000211077812 */ /* 0x000fe200078efcff */
[----:B------:R-:W-:Y:S01]  /*4700*/  USHF.L.U32 UR18, UR8, UR6, URZ ;  /* 0x0000000608127299 */ /* 0x000fe2000800063f */
[----:B------:R-:W-:Y:S01]  /*4710*/  IMAD.MOV.U32 R6, RZ, RZ, RZ ;  /* 0x000000ffff067224 */ /* 0x000fe200078e00ff */
[----:B------:R-:W-:Y:S01]  /*4720*/  ULOP3.LUT UR17, URZ, UR7, URZ, 0x33, !UPT ;  /* 0x000000073f117292 */ /* 0x000fe2000f8e333f */
[----:B------:R-:W-:Y:S01]  /*4730*/  ULDC UR6, c[0x0][0x14] ;  /* 0x0000050000067ab9 */ /* 0x000fe20000000800 */
[----:B------:R-:W-:Y:S01]  /*4740*/  ULDC.64 UR22, c[0x0][0x198] ;  /* 0x0000660000167ab9 */ /* 0x000fe20000000a00 */
[----:B------:R-:W-:-:S02]  /*4750*/  UIMAD.WIDE.U32 UR20, UR4, UR6, URZ ;  /* 0x00000006041472a5 */ /* 0x000fc4000f8e003f */
[----:B------:R-:W-:Y:S01]  /*4760*/  UIMAD UR13, UR5, UR6, URZ ;  /* 0x00000006050d72a4 */ /* 0x000fe2000f8e023f */
[----:B0-----:R-:W-:-:S03]  /*4770*/  VIADD R0, R0, 0x1f ;  /* 0x0000001f00007836 */ /* 0x001fc60000000000 */
[----:B------:R-:W-:Y:S02]  /*4780*/  UIADD3 UR13, UR21, UR13, URZ ;  /* 0x0000000d150d7290 */ /* 0x000fe4000fffe03f */
[----:B------:R-:W-:-:S04]  /*4790*/  SHF.R.S32.HI R3, RZ, 0x1f, R0 ;  /* 0x0000001fff037819 */ /* 0x000fc80000011400 */
[----:B------:R-:W-:Y:S01]  /*47a0*/  LEA.HI R3, R3, R0, RZ, 0x5 ;  /* 0x0000000003037211 */ /* 0x000fe200078f28ff */
[C---:B-1----:R-:W-:Y:S02]  /*47b0*/  IMAD.SHL.U32 R10, R11.reuse, 0x4, RZ ;  /* 0x000000040b0a7824 */ /* 0x042fe400078e00ff */
[----:B------:R-:W-:Y:S01]  /*47c0*/  IMAD.SHL.U32 R11, R11, 0x80, RZ ;  /* 0x000000800b0b7824 */ /* 0x000fe200078e00ff */
[----:B------:R-:W-:Y:S01]  /*47d0*/  SHF.R.S32.HI R9, RZ, 0x5, R3 ;  /* 0x00000005ff097819 */ /* 0x000fe20000011403 */
[----:B------:R-:W-:Y:S01]  /*47e0*/  IMAD.MOV.U32 R0, RZ, RZ, 0x1 ;  /* 0x00000001ff007424 */ /* 0x000fe200078e00ff */
[----:B------:R-:W-:Y:S02]  /*47f0*/  LOP3.LUT R10, R10, 0x4, RZ, 0xc0, !PT ;  /* 0x000000040a0a7812 */ /* 0x000fe400078ec0ff */
[----:B------:R-:W-:Y:S01]  /*4800*/  LOP3.LUT R11, R11, 0x80, RZ, 0xc0, !PT ;  /* 0x000000800b0b7812 */ /* 0x000fe200078ec0ff */
[----:B------:R-:W-:-:S07]  /*4810*/  VIADD R12, R9, 0x1 ;  /* 0x00000001090c7836 */ /* 0x000fce0000000000 */
.L_x_79:
[----:B------:R-:W-:-:S03]  /*4820*/  UMOV UR4, 0xffffffff ;  /* 0xffffffff00047882 */ /* 0x000fc60000000000 */
[----:B------:R-:W-:Y:S05]  /*4830*/  BRA.DIV UR4, `(.L_x_69) ;  /* 0x0000000e04f47947 */ /* 0x000fea000b800000 */
[----:B------:R-:W-:-:S13]  /*4840*/  ELECT P6, URZ, PT ;  /* 0x00000000003f782f */ /* 0x000fda00038c0000 */
.L_x_92:
[----:B------:R-:W0:Y:S01]  /*4850*/  LDC R2, c[0x0][0x28c] ;  /* 0x0000a300ff027b82 */ /* 0x000e220000000800 */
[----:B------:R-:W-:Y:S01]  /*4860*/  BSSY B1, `(.L_x_70) ;  /* 0x0000038000017945 */ /* 0x000fe20003800000 */
[----:B0-----:R-:W-:-:S13]  /*4870*/  ISETP.LT.OR P6, PT, R2, 0x1, !P6 ;  /* 0x000000010200780c */ /* 0x001fda00077c1670 */
[----:B------:R-:W-:Y:S05]  /*4880*/  @P6 BRA `(.L_x_71) ;  /* 0x0000000000d46947 */ /* 0x000fea0003800000 */
[----:B------:R-:W-:Y:S02]  /*4890*/  IMAD R21, R21, 0x8, R10 ;  /* 0x0000000815157824 */ /* 0x000fe400078e020a */
[----:B------:R-:W-:Y:S02]  /*48a0*/  IMAD.SHL.U32 R20, R20, 0x200, RZ ;  /* 0x0000020014147824 */ /* 0x000fe400078e00ff */
[----:B------:R-:W-:Y:S02]  /*48b0*/  IMAD.MOV.U32 R23, RZ, RZ, RZ ;  /* 0x000000ffff177224 */ /* 0x000fe400078e00ff */
[----:B------:R-:W-:Y:S02]  /*48c0*/  IMAD.MOV.U32 R2, RZ, RZ, R12 ;  /* 0x000000ffff027224 */ /* 0x000fe400078e000c */
[----:B------:R-:W-:Y:S02]  /*48d0*/  IMAD.MOV.U32 R3, RZ, RZ, R0 ;  /* 0x000000ffff037224 */ /* 0x000fe400078e0000 */
[----:B------:R-:W-:-:S07]  /*48e0*/  IMAD.MOV.U32 R4, RZ, RZ, R6 ;  /* 0x000000ffff047224 */ /* 0x000fce00078e0006 */
.L_x_74:
[----:B------:R-:W0:Y:S01]  /*48f0*/  S2R R14, SR_CgaCtaId ;  /* 0x00000000000e7919 */ /* 0x000e220000008800 */
[----:B------:R-:W-:Y:S02]  /*4900*/  MOV R5, 0x400 ;  /* 0x0000040000057802 */ /* 0x000fe40000000f00 */
[----:B------:R-:W-:Y:S02]  /*4910*/  LOP3.LUT P1, RZ, R16, 0x7f, RZ, 0xc0, !PT ;  /* 0x0000007f10ff7812 */ /* 0x000fe4000782c0ff */
[----:B0-----:R-:W-:Y:S02]  /*4920*/  LEA R15, R14, R5, 0x18 ;  /* 0x000000050e0f7211 */ /* 0x001fe400078ec0ff */
[----:B------:R-:W-:-:S09]  /*4930*/  SHF.L.U32 R5, R3, 0x1f, RZ ;  /* 0x0000001f03057819 */ /* 0x000fd200000006ff */
[----:B------:R-:W0:Y:S01]  /*4940*/  @!P1 LDC R14, c[0x0][0x500] ;  /* 0x00014000ff0e9b82 */ /* 0x000e220000000800 */
[----:B------:R-:W-:-:S04]  /*4950*/  IMAD R24, R4, 0x8, R15 ;  /* 0x0000000804187824 */ /* 0x000fc800078e020f */
[----:B------:R-:W1:Y:S02]  /*4960*/  SYNCS.PHASECHK.TRANS64.TRYWAIT P0, [R24+URZ+0x30], R5 ;  /* 0x00003005180075a7 */ /* 0x000e64000800017f */
[----:B-1----:R-:W-:Y:S05]  /*4970*/  @!P0 BRA `(.L_x_72) ;  /* 0x0000000c00c48947 */ /* 0x002fea0003800000 */
.L_x_93:
[----:B-1----:R-:W-:Y:S01]  /*4980*/  PRMT R5, R7, 0x9910, RZ ;  /* 0x0000991007057816 */ /* 0x002fe200000000ff */
[----:B0-----:R0:W-:Y:S03]  /*4990*/  @!P1 SYNCS.ARRIVE.TRANS64 RZ, [R24+URZ], R14 ;  /* 0x0000000e18ff99a7 */ /* 0x0011e6000800003f */
[----:B------:R-:W-:-:S13]  /*49a0*/  ISETP.NE.AND P0, PT, R5, 0x2, PT ;  /* 0x000000020500780c */ /* 0x000fda0003f05270 */
[----:B0-----:R-:W-:Y:S05]  /*49b0*/  @P0 BRA `(.L_x_73) ;  /* 0x0000000000040947 */ /* 0x001fea0003800000 */
[----:B------:R-:W-:Y:S01]  /*49c0*/  BPT.TRAP 0x1 ;  /* 0x000000040000795c */ /* 0x000fe20000300000 */
.L_x_73:
[----:B------:R-:W-:Y:S01]  /*49d0*/  IMAD R5, R4, 0x100, R11 ;  /* 0x0000010004057824 */ /* 0x000fe200078e020b */
[----:B------:R-:W-:Y:S01]  /*49e0*/  R2UR UR9, R24 ;  /* 0x00000000180972ca */ /* 0x000fe200000e0000 */
[--C-:B------:R-:W-:Y:S01]  /*49f0*/  IMAD R14, R4, 0x8000, R15.reuse ;  /* 0x00008000040e7824 */ /* 0x100fe200078e020f */
[----:B------:R-:W-:Y:S01]  /*4a00*/  UIADD3 UR4, UP0, UR22, 0xf0, URZ ;  /* 0x000000f016047890 */ /* 0x000fe2000ff1e03f */
[----:B------:R-:W-:Y:S01]  /*4a10*/  IMAD R5, R5, 0x2, R15 ;  /* 0x0000000205057824 */ /* 0x000fe200078e020f */
[----:B------:R-:W-:Y:S01]  /*4a20*/  R2UR UR11, R20 ;  /* 0x00000000140b72ca */ /* 0x000fe200000e0000 */
[----:B------:R-:W-:Y:S01]  /*4a30*/  VIADD R2, R2, 0xffffffff ;  /* 0xffffffff02027836 */ /* 0x000fe20000000000 */
[----:B------:R-:W-:Y:S01]  /*4a40*/  R2UR UR5, R14 ;  /* 0x000000000e0572ca */ /* 0x000fe200000e0000 */
[----:B------:R-:W-:Y:S01]  /*4a50*/  UIADD3 UR24, UP1, UR22, 0x1f0, URZ ;  /* 0x000001f016187890 */ /* 0x000fe2000ff3e03f */
[----:B------:R-:W-:Y:S01]  /*4a60*/  R2UR UR8, R5 ;  /* 0x00000000050872ca */ /* 0x000fe200000e0000 */
[----:B------:R-:W-:Y:S01]  /*4a70*/  VIADD R4, R4, 0x1 ;  /* 0x0000000104047836 */ /* 0x000fe20000000000 */
[----:B------:R-:W-:Y:S01]  /*4a80*/  R2UR UR10, R23 ;  /* 0x00000000170a72ca */ /* 0x000fe200000e0000 */
[----:B------:R-:W-:Y:S01]  /*4a90*/  UIADD3.X UR25, URZ, UR23, URZ, UP1, !UPT ;  /* 0x000000173f197290 */ /* 0x000fe20008ffe43f */
[----:B------:R-:W-:Y:S01]  /*4aa0*/  R2UR UR12, R13 ;  /* 0x000000000d0c72ca */ /* 0x000fe200000e0000 */
[----:B------:R-:W-:Y:S01]  /*4ab0*/  UMOV UR6, 0x0 ;  /* 0x0000000000067882 */ /* 0x000fe20000000000 */
[----:B------:R-:W-:Y:S01]  /*4ac0*/  R2UR UR19, R21 ;  /* 0x00000000151372ca */ /* 0x000fe200000e0000 */
[----:B------:R-:W-:Y:S01]  /*4ad0*/  UMOV UR7, 0x10000000 ;  /* 0x1000000000077882 */ /* 0x000fe20000000000 */
[----:B------:R-:W-:Y:S01]  /*4ae0*/  ISETP.GT.AND P1, PT, R2, 0x1, PT ;  /* 0x000000010200780c */ /* 0x000fe20003f24270 */
[----:B------:R-:W-:Y:S01]  /*4af0*/  UMOV UR26, 0x30000 ;  /* 0x00030000001a7882 */ /* 0x000fe20000000000 */
[C---:B------:R-:W-:Y:S01]  /*4b00*/  ISETP.NE.AND P0, PT, R4.reuse, 0x6, PT ;  /* 0x000000060400780c */ /* 0x040fe20003f05270 */
[----:B------:R-:W-:Y:S01]  /*4b10*/  UIADD3 UR14, UR5, 0x180, URZ ;  /* 0x00000180050e7890 */ /* 0x000fe2000fffe03f */
[----:B------:R-:W-:Y:S01]  /*4b20*/  VIADD R23, R23, 0x20 ;  /* 0x0000002017177836 */ /* 0x000fe20000000000 */
[----:B------:R-:W-:Y:S01]  /*4b30*/  UIADD3.X UR5, URZ, UR23, URZ, UP0, !UPT ;  /* 0x000000173f057290 */ /* 0x000fe200087fe43f */
[----:B------:R-:W-:Y:S01]  /*4b40*/  SEL R14, RZ, 0x1, P0 ;  /* 0x00000001ff0e7807 */ /* 0x000fe20000000000 */
[----:B------:R-:W-:Y:S01]  /*4b50*/  UIADD3 UR15, UR8, 0x30180, URZ ;  /* 0x00030180080f7890 */ /* 0x000fe2000fffe03f */
[----:B------:R-:W-:-:S02]  /*4b60*/  SEL R4, R4, RZ, P0 ;  /* 0x000000ff04047207 */ /* 0x000fc40000000000 */
[----:B------:R-:W-:Y:S01]  /*4b70*/  UMOV UR8, UR14 ;  /* 0x0000000e00087c82 */ /* 0x000fe20008000000 */
[----:B------:R-:W-:-:S03]  /*4b80*/  LOP3.LUT R3, R3, R14, RZ, 0x3c, !PT ;  /* 0x0000000e03037212 */ /* 0x000fc600078e3cff */
[----:B------:R0:W-:Y:S02]  /*4b90*/  UTMALDG.3D [UR8], [UR4], desc[UR6] ;  /* 0x00000608040075b4 */ /* 0x0001e40008011000 */
[----:B0-----:R-:W-:Y:S01]  /*4ba0*/  UMOV UR8, UR15 ;  /* 0x0000000f00087c82 */ /* 0x001fe20008000000 */
[----:B------:R-:W-:Y:S02]  /*4bb0*/  UMOV UR11, UR19 ;  /* 0x00000013000b7c82 */ /* 0x000fe40008000000 */
[----:B------:R0:W-:Y:S02]  /*4bc0*/  UTMALDG.3D.MULTICAST [UR8], [UR24], UR26, desc[UR6] ;  /* 0x00000608180073b4 */ /* 0x0001e4000801181a */
[----:B0-----:R-:W-:Y:S05]  /*4bd0*/  @P1 BRA `(.L_x_74) ;  /* 0xfffffffc00441947 */ /* 0x001fea000383ffff */
.L_x_71:
[----:B------:R-:W-:Y:S05]  /*4be0*/  BSYNC B1 ;  /* 0x0000000000017941 */ /* 0x000fea0003800000 */
.L_x_70:
[----:B------:R-:W-:Y:S01]  /*4bf0*/  LOP3.LUT P1, RZ, R8, 0xff, RZ, 0xc0, !PT ;  /* 0x000000ff08ff7812 */ /* 0x000fe2000782c0ff */
[C---:B------:R-:W-:Y:S01]  /*4c00*/  IMAD.IADD R6, R9.reuse, 0x1, R6 ;  /* 0x0000000109067824 */ /* 0x040fe200078e0206 */
[----:B------:R-:W-:Y:S01]  /*4c10*/  ULDC.64 UR4, c[0x0][0x650] ;  /* 0x0001940000047ab9 */ /* 0x000fe20000000a00 */
[C---:B------:R-:W-:Y:S01]  /*4c20*/  ISETP.GE.U32.AND P2, PT, R9.reuse, 0x6, PT ;  /* 0x000000060900780c */ /* 0x040fe20003f46070 */
[----:B------:R-:W-:Y:S01]  /*4c30*/  BSSY B1, `(.L_x_75) ;  /* 0x000006d000017945 */ /* 0x000fe20003800000 */
[----:B------:R-:W-:Y:S01]  /*4c40*/  IMAD.MOV.U32 R20, RZ, RZ, -0x1 ;  /* 0xffffffffff147424 */ /* 0x000fe200078e00ff */
[----:B------:R-:W-:Y:S01]  /*4c50*/  ISETP.GT.U32.AND P0, PT, R6, 0x5, PT ;  /* 0x000000050600780c */ /* 0x000fe20003f04070 */
[----:B------:R-:W-:Y:S01]  /*4c60*/  IMAD.MOV.U32 R21, RZ, RZ, -0x1 ;  /* 0xffffffffff157424 */ /* 0x000fe200078e00ff */
[----:B------:R-:W-:Y:S01]  /*4c70*/  PRMT R8, RZ, 0x7610, R8 ;  /* 0x00007610ff087816 */ /* 0x000fe20000000008 */
[----:B------:R-:W-:Y:S01]  /*4c80*/  IMAD.MOV.U32 R13, RZ, RZ, -0x1 ;  /* 0xffffffffff0d7424 */ /* 0x000fe200078e00ff */
[----:B------:R-:W-:-:S03]  /*4c90*/  ISETP.LT.U32.AND P0, PT, R9, 0x6, P0 ;  /* 0x000000060900780c */ /* 0x000fc60000701070 */
[----:B------:R-:W0:Y:S01]  /*4ca0*/  @P1 S2R R3, SR_CgaCtaId ;  /* 0x0000000000031919 */ /* 0x000e220000008800 */
[----:B------:R-:W-:-:S04]  /*4cb0*/  @P1 MOV R2, 0x400 ;  /* 0x0000040000021802 */ /* 0x000fc80000000f00 */
[----:B0-----:R-:W-:Y:S01]  /*4cc0*/  @P1 LEA R4, R3, R2, 0x18 ;  /* 0x0000000203041211 */ /* 0x001fe200078ec0ff */
[----:B------:R-:W-:-:S03]  /*4cd0*/  IMAD.WIDE.U32 R2, R6, -0x55555555, RZ ;  /* 0xaaaaaaab06027825 */ /* 0x000fc600078e00ff */
[----:B------:R0:W-:Y:S01]  /*4ce0*/  @P1 SYNCS.ARRIVE.TRANS64.A1T0 RZ, [R4+URZ+0x78], RZ ;  /* 0x000078ff04ff19a7 */ /* 0x0001e2000810003f */
[----:B------:R-:W-:Y:S02]  /*4cf0*/  IADD3 R18, P1, R18, UR20, RZ ;  /* 0x0000001412127c10 */ /* 0x000fe4000ff3e0ff */
[----:B------:R-:W-:Y:S02]  /*4d00*/  SHF.R.U32.HI R5, RZ, 0x2, R3 ;  /* 0x00000002ff057819 */ /* 0x000fe40000011603 */
[----:B------:R-:W-:Y:S02]  /*4d10*/  SEL R3, RZ, 0x1, !P0 ;  /* 0x00000001ff037807 */ /* 0x000fe40004000000 */
[----:B------:R-:W-:Y:S01]  /*4d20*/  IADD3.X R19, R19, UR13, RZ, P1, !PT ;  /* 0x0000000d13137c10 */ /* 0x000fe20008ffe4ff */
[----:B------:R-:W-:Y:S01]  /*4d30*/  IMAD R6, R5, -0x6, R6 ;  /* 0xfffffffa05067824 */ /* 0x000fe200078e0206 */
[----:B------:R-:W-:Y:S02]  /*4d40*/  ISETP.GE.U32.AND P0, PT, R18, UR4, PT ;  /* 0x0000000412007c0c */ /* 0x000fe4000bf06070 */
[----:B------:R-:W-:-:S02]  /*4d50*/  LOP3.LUT R0, R0, R3, RZ, 0x3c, !PT ;  /* 0x0000000300007212 */ /* 0x000fc400078e3cff */
[----:B------:R-:W-:Y:S02]  /*4d60*/  ISETP.GE.U32.AND.EX P0, PT, R19, UR5, PT, P0 ;  /* 0x0000000513007c0c */ /* 0x000fe4000bf06100 */
[----:B------:R-:W-:Y:S02]  /*4d70*/  @P2 LOP3.LUT R0, R0, 0x1, R5, 0x78, !PT ;  /* 0x0000000100002812 */ /* 0x000fe400078e7805 */
[----:B------:R-:W-:-:S09]  /*4d80*/  PRMT R2, RZ, 0x7610, R2 ;  /* 0x00007610ff027816 */ /* 0x000fd20000000002 */
[----:B0-----:R-:W-:Y:S05]  /*4d90*/  @P0 BRA `(.L_x_76) ;  /* 0x0000000400580947 */ /* 0x001fea0003800000 */
[----:B------:R-:W0:Y:S01]  /*4da0*/  S2R R14, SR_CTAID.X ;  /* 0x00000000000e7919 */ /* 0x000e220000002500 */
[----:B------:R-:W-:Y:S01]  /*4db0*/  ULDC.64 UR4, c[0x0][0x628] ;  /* 0x00018a0000047ab9 */ /* 0x000fe20000000a00 */
[----:B------:R-:W-:Y:S01]  /*4dc0*/  ULDC UR7, c[0x0][0x630] ;  /* 0x00018c0000077ab9 */ /* 0x000fe20000000800 */
[----:B------:R-:W-:Y:S01]  /*4dd0*/  ISETP.NE.U32.AND P0, PT, RZ, UR4, PT ;  /* 0x00000004ff007c0c */ /* 0x000fe2000bf05070 */
[----:B------:R-:W1:Y:S01]  /*4de0*/  S2R R15, SR_CTAID.Y ;  /* 0x00000000000f7919 */ /* 0x000e620000002600 */
[----:B------:R-:W-:Y:S01]  /*4df0*/  ULDC UR8, c[0x0][0x150] ;  /* 0x0000540000087ab9 */ /* 0x000fe20000000800 */
[----:B------:R-:W-:Y:S01]  /*4e00*/  IMAD.MOV.U32 R2, RZ, RZ, R18 ;  /* 0x000000ffff027224 */ /* 0x000fe200078e0012 */
[----:B------:R-:W-:Y:S01]  /*4e10*/  ISETP.NE.AND.EX P0, PT, RZ, UR5, PT, P0 ;  /* 0x00000005ff007c0c */ /* 0x000fe2000bf05300 */
[----:B------:R-:W-:Y:S01]  /*4e20*/  IMAD.MOV.U32 R3, RZ, RZ, R19 ;  /* 0x000000ffff037224 */ /* 0x000fe200078e0013 */
[----:B0-----:R-:W-:-:S11]  /*4e30*/  I2FP.F32.U32 R20, R14 ;  /* 0x0000000e00147245 */ /* 0x001fd60000201000 */
[----:B------:R-:W-:Y:S05]  /*4e40*/  @!P0 BRA `(.L_x_77) ;  /* 0x0000000000288947 */ /* 0x000fea0003800000 */
[----:B------:R-:W-:Y:S02]  /*4e50*/  ULDC UR6, c[0x0][0x634] ;  /* 0x00018d0000067ab9 */ /* 0x000fe40000000800 */
[----:B------:R-:W-:-:S05]  /*4e60*/  IADD3 R3, P0, R18, UR6, RZ ;  /* 0x0000000612037c10 */ /* 0x000fca000ff1e0ff */
[----:B------:R-:W-:-:S04]  /*4e70*/  IMAD.X R13, RZ, RZ, R19, P0 ;  /* 0x000000ffff0d7224 */ /* 0x000fc800000e0613 */
[----:B------:R-:W-:-:S04]  /*4e80*/  IMAD.WIDE.U32 R4, R13, UR4, RZ ;  /* 0x000000040d047c25 */ /* 0x000fc8000f8e00ff */
[----:B------:R-:W-:-:S04]  /*4e90*/  IMAD.WIDE.U32 R4, P0, R3, UR5, R4 ;  /* 0x0000000503047c25 */ /* 0x000fc8000f800004 */
[----:B------:R-:W-:-:S04]  /*4ea0*/  IMAD.WIDE.U32 R2, R3, UR4, RZ ;  /* 0x0000000403027c25 */ /* 0x000fc8000f8e00ff */
[----:B------:R-:W-:Y:S01]  /*4eb0*/  IMAD.MOV.U32 R2, RZ, RZ, R5 ;  /* 0x000000ffff027224 */ /* 0x000fe200078e0005 */
[----:B------:R-:W-:Y:S01]  /*4ec0*/  IADD3 RZ, P1, R3, R4, RZ ;  /* 0x0000000403ff7210 */ /* 0x000fe20007f3e0ff */
[----:B------:R-:W-:-:S04]  /*4ed0*/  IMAD.X R3, RZ, RZ, RZ, P0 ;  /* 0x000000ffff037224 */ /* 0x000fc800000e06ff */
[----:B------:R-:W-:-:S08]  /*4ee0*/  IMAD.WIDE.U32.X R2, R13, UR5, R2, P1 ;  /* 0x000000050d027c25 */ /* 0x000fd000088e0402 */
.L_x_77:
[--C-:B------:R-:W-:Y:S01]  /*4ef0*/  SHF.R.U64 R13, R2, UR7, R3.reuse ;  /* 0x00000007020d7c19 */ /* 0x100fe20008001203 */
[----:B------:R-:W-:Y:S01]  /*4f00*/  FMUL R20, R20, UR8 ;  /* 0x0000000814147c20 */ /* 0x000fe20008400000 */
[----:B------:R-:W-:Y:S01]  /*4f10*/  SHF.R.U32.HI R2, RZ, UR7, R3 ;  /* 0x00000007ff027c19 */ /* 0x000fe20008011603 */
[----:B------:R-:W0:Y:S01]  /*4f20*/  LDC R23, c[0x0][0x144] ;  /* 0x00005100ff177b82 */ /* 0x000e220000000800 */
[----:B------:R-:W-:Y:S01]  /*4f30*/  IADD3 R21, P0, RZ, -R13, RZ ;  /* 0x8000000dff157210 */ /* 0x000fe20007f1e0ff */
[----:B------:R-:W-:Y:S01]  /*4f40*/  ULDC UR6, c[0x0][0x154] ;  /* 0x0000550000067ab9 */ /* 0x000fe20000000800 */
[----:B-1----:R-:W-:Y:S01]  /*4f50*/  I2FP.F32.U32 R3, R15 ;  /* 0x0000000f00037245 */ /* 0x002fe20000201000 */
[----:B------:R-:W1:Y:S01]  /*4f60*/  F2I.U32.TRUNC.NTZ R20, R20 ;  /* 0x0000001400147305 */ /* 0x000e62000020f000 */
[----:B------:R-:W-:Y:S01]  /*4f70*/  ULDC.64 UR4, c[0x0][0x620] ;  /* 0x0001880000047ab9 */ /* 0x000fe20000000a00 */
[----:B------:R-:W-:Y:S01]  /*4f80*/  IMAD.X R2, RZ, RZ, ~R2, P0 ;  /* 0x000000ffff027224 */ /* 0x000fe200000e0e02 */
[----:B------:R-:W-:Y:S01]  /*4f90*/  ISETP.NE.AND P2, PT, R22, 0x1, PT ;  /* 0x000000011600780c */ /* 0x000fe20003f45270 */
[----:B------:R-:W-:Y:S01]  /*4fa0*/  FMUL R4, R3, UR6 ;  /* 0x0000000603047c20 */ /* 0x000fe20008400000 */
[----:B------:R-:W2:Y:S01]  /*4fb0*/  LDC R24, c[0x0][0x148] ;  /* 0x00005200ff187b82 */ /* 0x000ea20000000800 */
[----:B------:R-:W-:Y:S01]  /*4fc0*/  IMAD R2, R2, UR4, RZ ;  /* 0x0000000402027c24 */ /* 0x000fe2000f8e02ff */
[----:B------:R-:W-:Y:S01]  /*4fd0*/  ULDC.64 UR6, c[0x0][0x640] ;  /* 0x0001900000067ab9 */ /* 0x000fe20000000a00 */
[----:B------:R-:W-:Y:S01]  /*4fe0*/  IMAD.MOV.U32 R3, RZ, RZ, R19 ;  /* 0x000000ffff037224 */ /* 0x000fe200078e0013 */
[----:B------:R-:W-:Y:S01]  /*4ff0*/  ISETP.NE.U32.AND P0, PT, RZ, UR6, PT ;  /* 0x00000006ff007c0c */ /* 0x000fe2000bf05070 */
[----:B------:R-:W3:Y:S01]  /*5000*/  F2I.U32.TRUNC.NTZ R4, R4 ;  /* 0x0000000400047305 */ /* 0x000ee2000020f000 */
[----:B------:R-:W-:-:S02]  /*5010*/  IMAD R5, R21, UR5, R2 ;  /* 0x0000000515057c24 */ /* 0x000fc4000f8e0202 */
[----:B------:R-:W-:Y:S01]  /*5020*/  IMAD.MOV.U32 R2, RZ, RZ, R18 ;  /* 0x000000ffff027224 */ /* 0x000fe200078e0012 */
[----:B------:R-:W-:Y:S01]  /*5030*/  ISETP.NE.AND.EX P0, PT, RZ, UR7, PT, P0 ;  /* 0x00000007ff007c0c */ /* 0x000fe2000bf05300 */
[----:B-1----:R-:W-:Y:S02]  /*5040*/  IMAD.MOV R20, RZ, RZ, -R20 ;  /* 0x000000ffff147224 */ /* 0x002fe400078e0a14 */
[----:B------:R-:W-:Y:S01]  /*5050*/  IMAD.WIDE.U32 R2, R21, UR4, R2 ;  /* 0x0000000415027c25 */ /* 0x000fe2000f8e0002 */
[----:B------:R-:W-:-:S03]  /*5060*/  ULDC UR4, c[0x0][0x618] ;  /* 0x0001860000047ab9 */ /* 0x000fc60000000800 */
[----:B------:R-:W-:Y:S02]  /*5070*/  IMAD.IADD R3, R3, 0x1, R5 ;  /* 0x0000000103037824 */ /* 0x000fe400078e0205 */
[----:B0-----:R-:W-:-:S03]  /*5080*/  IMAD R14, R23, R20, R14 ;  /* 0x00000014170e7224 */ /* 0x001fc600078e020e */
[--C-:B------:R-:W-:Y:S01]  /*5090*/  SHF.R.U64 R20, R2, UR4, R3.reuse ;  /* 0x0000000402147c19 */ /* 0x100fe20008001203 */
[----:B---3--:R-:W-:Y:S01]  /*50a0*/  IMAD.MOV R2, RZ, RZ, -R4 ;  /* 0x000000ffff027224 */ /* 0x008fe200078e0a04 */
[----:B------:R-:W-:Y:S01]  /*50b0*/  SHF.R.U32.HI R3, RZ, UR4, R3 ;  /* 0x00000004ff037c19 */ /* 0x000fe20008011603 */
[----:B------:R-:W-:Y:S02]  /*50c0*/  ULDC UR4, c[0x0][0x608] ;  /* 0x0001820000047ab9 */ /* 0x000fe40000000800 */
[----:B--2---:R-:W-:Y:S01]  /*50d0*/  @P2 IMAD R14, R24, R2, R15 ;  /* 0x00000002180e2224 */ /* 0x004fe200078e020f */
[--C-:B------:R-:W-:Y:S02]  /*50e0*/  SHF.R.U64 R23, R20, UR4, R3.reuse ;  /* 0x0000000414177c19 */ /* 0x100fe40008001203 */
[----:B------:R-:W-:Y:S01]  /*50f0*/  SHF.R.U32.HI R2, RZ, UR4, R3 ;  /* 0x00000004ff027c19 */ /* 0x000fe20008011603 */
[----:B------:R-:W-:-:S03]  /*5100*/  ULDC UR4, c[0x0][0x658] ;  /* 0x0001960000047ab9 */ /* 0x000fc60000000800 */
[--C-:B------:R-:W-:Y:S02]  /*5110*/  SHF.R.U64 R15, R23, UR4, R2.reuse ;  /* 0x00000004170f7c19 */ /* 0x100fe40008001202 */
[----:B------:R-:W-:-:S03]  /*5120*/  SHF.R.U32.HI R2, RZ, UR4, R2 ;  /* 0x00000004ff027c19 */ /* 0x000fc60008011602 */
[----:B------:R-:W-:Y:S02]  /*5130*/  IMAD.MOV.U32 R4, RZ, RZ, R15 ;  /* 0x000000ffff047224 */ /* 0x000fe400078e000f */
[----:B------:R-:W-:Y:S01]  /*5140*/  IMAD.MOV.U32 R3, RZ, RZ, R2 ;  /* 0x000000ffff037224 */ /* 0x000fe200078e0002 */
[----:B------:R-:W-:Y:S06]  /*5150*/  @!P0 BRA `(.L_x_78) ;  /* 0x00000000002c8947 */ /* 0x000fec0003800000 */
        /* <DEDUP_REMOVED lines=9> */
[----:B------:R-:W-:-:S04]  /*51f0*/  IMAD.WIDE.U32.X R2, R21, UR7, R2, P1 ;  /* 0x0000000715027c25 */ /* 0x000fc800088e0402 */
[----:B------:R-:W-:-:S07]  /*5200*/  IMAD.MOV.U32 R4, RZ, RZ, R2 ;  /* 0x000000ffff047224 */ /* 0x000fce00078e0002 */
.L_x_78:
[----:B------:R-:W-:Y:S01]  /*5210*/  ULDC UR4, c[0x0][0x648] ;  /* 0x0001920000047ab9 */ /* 0x000fe20000000800 */
[----:B------:R-:W-:Y:S01]  /*5220*/  LOP3.LUT R2, R23, UR17, RZ, 0xc0, !PT ;  /* 0x0000001117027c12 */ /* 0x000fe2000f8ec0ff */
[----:B------:R-:W-:Y:S01]  /*5230*/  ULDC UR5, c[0x0][0x610] ;  /* 0x0001840000057ab9 */ /* 0x000fe20000000800 */
[----:B------:R-:W-:Y:S01]  /*5240*/  SHF.R.U64 R3, R4, UR4, R3 ;  /* 0x0000000404037c19 */ /* 0x000fe20008001203 */
[----:B------:R-:W-:Y:S01]  /*5250*/  ULDC UR4, c[0x0][0x638] ;  /* 0x00018e0000047ab9 */ /* 0x000fe20000000800 */
[----:B------:R-:W-:-:S03]  /*5260*/  LOP3.LUT R20, R20, UR16, RZ, 0xc0, !PT ;  /* 0x0000001014147c12 */ /* 0x000fc6000f8ec0ff */
[----:B------:R-:W-:Y:S02]  /*5270*/  IMAD.MOV R4, RZ, RZ, -R3 ;  /* 0x000000ffff047224 */ /* 0x000fe400078e0a03 */
[----:B------:R-:W-:Y:S02]  /*5280*/  IMAD R3, R3, UR18, R2 ;  /* 0x0000001203037c24 */ /* 0x000fe4000f8e0202 */
[----:B------:R-:W-:Y:S01]  /*5290*/  IMAD R15, R4, UR4, R15 ;  /* 0x00000004040f7c24 */ /* 0x000fe2000f8e020f */
[----:B------:R-:W-:Y:S01]  /*52a0*/  ULDC UR4, c[0x0][0x600] ;  /* 0x0001800000047ab9 */ /* 0x000fe20000000800 */
[----:B------:R-:W-:Y:S02]  /*52b0*/  IMAD R14, R3, UR5, R14 ;  /* 0x00000005030e7c24 */ /* 0x000fe4000f8e020e */
[----:B------:R-:W-:Y:S02]  /*52c0*/  IMAD R15, R15, UR4, R20 ;  /* 0x000000040f0f7c24 */ /* 0x000fe4000f8e0214 */
[----:B------:R-:W-:-:S03]  /*52d0*/  IMAD.MOV.U32 R2, RZ, RZ, 0x1 ;  /* 0x00000001ff027424 */ /* 0x000fc600078e00ff */
[----:B------:R-:W-:Y:S02]  /*52e0*/  SEL R21, R15, R14, !P2 ;  /* 0x0000000e0f157207 */ /* 0x000fe40005000000 */
[----:B------:R-:W-:-:S07]  /*52f0*/  SEL R20, R14, R15, !P2 ;  /* 0x0000000f0e147207 */ /* 0x000fce0005000000 */
.L_x_76:
[----:B------:R-:W-:Y:S05]  /*5300*/  BSYNC B1 ;  /* 0x0000000000017941 */ /* 0x000fea0003800000 */
.L_x_75:
[----:B------:R-:W-:-:S13]  /*5310*/  LOP3.LUT P0, RZ, R2, 0xff, RZ, 0xc0, !PT ;  /* 0x000000ff02ff7812 */ /* 0x000fda000780c0ff */
[----:B------:R-:W-:Y:S05]  /*5320*/  @P0 BRA `(.L_x_79) ;  /* 0xfffffff4003c0947 */ /* 0x000fea000383ffff */
[----:B------:R-:W-:Y:S05]  /*5330*/  BSYNC B0 ;  /* 0x0000000000007941 */ /* 0x000fea0003800000 */
.L_x_68:
[----:B------:R-:W-:-:S03]  /*5340*/  UMOV UR4, 0xffffffff ;  /* 0xffffffff00047882 */ /* 0x000fc60000000000 */
[----:B------:R-:W-:Y:S05]  /*5350*/  BRA.DIV UR4, `(.L_x_80) ;  /* 0x0000000604607947 */ /* 0x000fea000b800000 */
[----:B------:R-:W-:-:S13]  /*5360*/  ELECT P6, URZ, PT ;  /* 0x00000000003f782f */ /* 0x000fda00038c0000 */
.L_x_96:
[----:B------:R-:W-:Y:S04]  /*5370*/  BSSY B0, `(.L_x_81) ;  /* 0x000003d000007945 */ /* 0x000fe80003800000 */
[----:B------:R-:W-:Y:S05]  /*5380*/  @!P6 BRA `(.L_x_82) ;  /* 0x0000000000ece947 */ /* 0x000fea0003800000 */
[----:B------:R-:W-:-:S04]  /*5390*/  LOP3.LUT R17, R17, 0x2, RZ, 0xfc, !PT ;  /* 0x0000000211117812 */ /* 0x000fc800078efcff */
[----:B------:R-:W-:-:S13]  /*53a0*/  ISETP.NE.AND P0, PT, R17, 0x3, PT ;  /* 0x000000031100780c */ /* 0x000fda0003f05270 */
[----:B------:R-:W-:Y:S05]  /*53b0*/  @!P0 BRA `(.L_x_83) ;  /* 0x0000000000048947 */ /* 0x000fea0003800000 */
[----:B------:R-:W-:Y:S01]  /*53c0*/  BPT.TRAP 0x1 ;  /* 0x000000040000795c */ /* 0x000fe20000300000 */
.L_x_83:
[----:B------:R-:W0:Y:S01]  /*53d0*/  S2R R3, SR_CgaCtaId ;  /* 0x0000000000037919 */ /* 0x000e220000008800 */
[----:B------:R-:W-:-:S04]  /*53e0*/  MOV R2, 0x400 ;  /* 0x0000040000027802 */ /* 0x000fc80000000f00 */
[----:B0-----:R-:W-:Y:S02]  /*53f0*/  LEA R3, R3, R2, 0x18 ;  /* 0x0000000203037211 */ /* 0x001fe400078ec0ff */
[----:B------:R-:W-:-:S03]  /*5400*/  SHF.L.U32 R2, R0, 0x1f, RZ ;  /* 0x0000001f00027819 */ /* 0x000fc600000006ff */
[----:B------:R-:W-:-:S04]  /*5410*/  VIADD R3, R3, 0x30 ;  /* 0x0000003003037836 */ /* 0x000fc80000000000 */
[C---:B------:R-:W-:Y:S02]  /*5420*/  IMAD R7, R6.reuse, 0x8, R3 ;  /* 0x0000000806077824 */ /* 0x040fe400078e0203 */
[----:B------:R-:W-:Y:S02]  /*5430*/  VIADD R6, R6, 0x1 ;  /* 0x0000000106067836 */ /* 0x000fe40000000000 */
[----:B------:R-:W0:Y:S03]  /*5440*/  SYNCS.PHASECHK.TRANS64.TRYWAIT P0, [R7+URZ], R2 ;  /* 0x00000002070075a7 */ /* 0x000e26000800017f */
[----:B------:R-:W-:-:S04]  /*5450*/  ISETP.NE.AND P1, PT, R6, 0x6, PT ;  /* 0x000000060600780c */ /* 0x000fc80003f25270 */
[----:B------:R-:W-:Y:S02]  /*5460*/  SEL R5, RZ, 0x1, P1 ;  /* 0x00000001ff057807 */ /* 0x000fe40000800000 */
[----:B------:R-:W-:Y:S02]  /*5470*/  SEL R6, R6, RZ, P1 ;  /* 0x000000ff06067207 */ /* 0x000fe40000800000 */
[----:B------:R-:W-:-:S03]  /*5480*/  LOP3.LUT R5, R0, R5, RZ, 0x3c, !PT ;  /* 0x0000000500057212 */ /* 0x000fc600078e3cff */
[----:B------:R-:W-:Y:S01]  /*5490*/  IMAD R9, R6, 0x8, R3 ;  /* 0x0000000806097824 */ /* 0x000fe200078e0203 */
[----:B------:R-:W-:Y:S01]  /*54a0*/  SHF.L.U32 R4, R5, 0x1f, RZ ;  /* 0x0000001f05047819 */ /* 0x000fe200000006ff */
[----:B0-----:R-:W-:Y:S06]  /*54b0*/  @!P0 BRA `(.L_x_84) ;  /* 0x0000000400288947 */ /* 0x001fec0003800000 */
.L_x_97:
[----:B------:R-:W1:Y:S01]  /*54c0*/  SYNCS.PHASECHK.TRANS64.TRYWAIT P0, [R9+URZ], R4 ;  /* 0x00000004090075a7 */ /* 0x000e62000800017f */
[----:B------:R-:W-:-:S05]  /*54d0*/  VIADD R0, R6, 0x1 ;  /* 0x0000000106007836 */ /* 0x000fca0000000000 */
[----:B------:R-:W-:-:S04]  /*54e0*/  ISETP.NE.AND P1, PT, R0, 0x6, PT ;  /* 0x000000060000780c */ /* 0x000fc80003f25270 */
[----:B0-----:R-:W-:Y:S02]  /*54f0*/  SEL R2, RZ, 0x1, P1 ;  /* 0x00000001ff027807 */ /* 0x001fe40000800000 */
[----:B------:R-:W-:Y:S02]  /*5500*/  SEL R0, R0, RZ, P1 ;  /* 0x000000ff00007207 */ /* 0x000fe40000800000 */
[----:B------:R-:W-:-:S03]  /*5510*/  LOP3.LUT R7, R5, R2, RZ, 0x3c, !PT ;  /* 0x0000000205077212 */ /* 0x000fc600078e3cff */
[----:B------:R-:W-:Y:S01]  /*5520*/  IMAD R6, R0, 0x8, R3 ;  /* 0x0000000800067824 */ /* 0x000fe200078e0203 */
[----:B------:R-:W-:Y:S01]  /*5530*/  SHF.L.U32 R5, R7, 0x1f, RZ ;  /* 0x0000001f07057819 */ /* 0x000fe200000006ff */
[----:B-1----:R-:W-:Y:S06]  /*5540*/  @!P0 BRA `(.L_x_85) ;  /* 0x0000000400188947 */ /* 0x002fec0003800000 */
.L_x_98:
[----:B------:R-:W1:Y:S01]  /*5550*/  SYNCS.PHASECHK.TRANS64.TRYWAIT P0, [R6+URZ], R5 ;  /* 0x00000005060075a7 */ /* 0x000e62000800017f */
[----:B------:R-:W-:-:S05]  /*5560*/  VIADD R0, R0, 0x1 ;  /* 0x0000000100007836 */ /* 0x000fca0000000000 */
[----:B------:R-:W-:-:S04]  /*5570*/  ISETP.NE.AND P1, PT, R0, 0x6, PT ;  /* 0x000000060000780c */ /* 0x000fc80003f25270 */
[----:B------:R-:W-:Y:S02]  /*5580*/  SEL R2, RZ, 0x1, P1 ;  /* 0x00000001ff027807 */ /* 0x000fe40000800000 */
[----:B------:R-:W-:Y:S02]  /*5590*/  SEL R0, R0, RZ, P1 ;  /* 0x000000ff00007207 */ /* 0x000fe40000800000 */
[----:B------:R-:W-:-:S03]  /*55a0*/  LOP3.LUT R7, R7, R2, RZ, 0x3c, !PT ;  /* 0x0000000207077212 */ /* 0x000fc600078e3cff */
[----:B0-----:R-:W-:Y:S01]  /*55b0*/  IMAD R9, R0, 0x8, R3 ;  /* 0x0000000800097824 */ /* 0x001fe200078e0203 */
[----:B------:R-:W-:Y:S01]  /*55c0*/  SHF.L.U32 R4, R7, 0x1f, RZ ;  /* 0x0000001f07047819 */ /* 0x000fe200000006ff */
[----:B-1----:R-:W-:Y:S06]  /*55d0*/  @!P0 BRA `(.L_x_86) ;  /* 0x0000000400088947 */ /* 0x002fec0003800000 */
.L_x_99:
        /* <DEDUP_REMOVED lines=9> */
.L_x_100:
[----:B------:R-:W1:Y:S01]  /*5670*/  SYNCS.PHASECHK.TRANS64.TRYWAIT P0, [R6+URZ], R5 ;  /* 0x00000005060075a7 */ /* 0x000e62000800017f */
[----:B------:R-:W-:-:S05]  /*5680*/  VIADD R0, R0, 0x1 ;  /* 0x0000000100007836 */ /* 0x000fca0000000000 */
[----:B------:R-:W-:-:S04]  /*5690*/  ISETP.NE.AND P1, PT, R0, 0x6, PT ;  /* 0x000000060000780c */ /* 0x000fc80003f25270 */
[----:B------:R-:W-:Y:S02]  /*56a0*/  SEL R2, RZ, 0x1, P1 ;  /* 0x00000001ff027807 */ /* 0x000fe40000800000 */
[----:B------:R-:W-:Y:S02]  /*56b0*/  SEL R0, R0, RZ, P1 ;  /* 0x000000ff00007207 */ /* 0x000fe40000800000 */
[----:B------:R-:W-:Y:S01]  /*56c0*/  LOP3.LUT R2, R7, R2, RZ, 0x3c, !PT ;  /* 0x0000000207027212 */ /* 0x000fe200078e3cff */
[----:B-1----:R-:W-:Y:S06]  /*56d0*/  @!P0 BRA `(.L_x_88) ;  /* 0x0000000000f08947 */ /* 0x002fec0003800000 */
.L_x_101:
[----:B------:R-:W-:Y:S01]  /*56e0*/  IMAD R3, R0, 0x8, R3 ;  /* 0x0000000800037824 */ /* 0x000fe200078e0203 */
[----:B------:R-:W-:-:S07]  /*56f0*/  SHF.L.U32 R0, R2, 0x1f, RZ ;  /* 0x0000001f02007819 */ /* 0x000fce00000006ff */
.L_x_89:
[----:B--2---:R2:W3:Y:S02]  /*5700*/  SYNCS.PHASECHK.TRANS64.TRYWAIT P0, [R3+URZ], R0 ;  /* 0x00000000030075a7 */ /* 0x0044e4000800017f */
[----:B---3--:R-:W-:Y:S05]  /*5710*/  @!P0 NANOSLEEP.SYNCS 0x989680 ;  /* 0x009896800000895d */ /* 0x008fea0003900000 */
[----:B------:R-:W3:Y:S02]  /*5720*/  @!P0 SYNCS.PHASECHK.TRANS64 P0, [R3+URZ], R0 ;  /* 0x00000000030085a7 */ /* 0x000ee4000800007f */
[----:B---3--:R-:W-:Y:S05]  /*5730*/  @!P0 BRA `(.L_x_89) ;  /* 0xfffffffc00f08947 */ /* 0x008fea000383ffff */
.L_x_82:
[----:B------:R-:W-:Y:S05]  /*5740*/  BSYNC B0 ;  /* 0x0000000000007941 */ /* 0x000fea0003800000 */
.L_x_81:
[----:B------:R-:W-:Y:S05]  /*5750*/  EXIT ;  /* 0x000000000000794d */ /* 0x000fea0003800000 */
.L_x_21:
[----:B-1----:R1:W2:Y:S02]  /*5760*/  SYNCS.PHASECHK.TRANS64.TRYWAIT P1, [R3+URZ], R0 ;  /* 0x00000000030075a7 */ /* 0x0022a4000802017f */
[----:B--2---:R-:W-:Y:S05]  /*5770*/  @!P1 NANOSLEEP.SYNCS 0x989680 ;  /* 0x009896800000995d */ /* 0x004fea0003900000 */
[----:B------:R-:W2:Y:S02]  /*5780*/  @!P1 SYNCS.PHASECHK.TRANS64 P1, [R3+URZ], R0 ;  /* 0x00000000030095a7 */ /* 0x000ea4000802007f */
[----:B--2---:R-:W-:Y:S05]  /*5790*/  @!P1 BRA `(.L_x_21) ;  /* 0xfffffffc00f09947 */ /* 0x004fea000383ffff */
[----:B------:R-:W-:Y:S05]  /*57a0*/  BRA `(.L_x_20) ;  /* 0xffffffbc005c7947 */ /* 0x000fea000383ffff */
.L_x_26:
[----:B-1----:R-:W-:-:S04]  /*57b0*/  IMAD.U32 R5, RZ, RZ, UR6 ;  /* 0x00000006ff057e24 */ /* 0x002fc8000f8e00ff */
[----:B------:R1:W2:Y:S03]  /*57c0*/  SYNCS.PHASECHK.TRANS64.TRYWAIT P1, [R5+URZ], R4 ;  /* 0x00000004050075a7 */ /* 0x0002a6000802017f */
[----:B--2---:R-:W-:Y:S05]  /*57d0*/  @!P1 NANOSLEEP.SYNCS 0x989680 ;  /* 0x009896800000995d */ /* 0x004fea0003900000 */
[----:B------:R-:W2:Y:S02]  /*57e0*/  @!P1 SYNCS.PHASECHK.TRANS64 P1, [R5+URZ], R4 ;  /* 0x00000004050095a7 */ /* 0x000ea4000802007f */
[----:B--2---:R-:W-:Y:S05]  /*57f0*/  @!P1 BRA `(.L_x_26) ;  /* 0xfffffffc00ec9947 */ /* 0x004fea000383ffff */
[----:B------:R-:W-:Y:S05]  /*5800*/  BRA `(.L_x_25) ;  /* 0xffffffc000887947 */ /* 0x000fea000383ffff */
.L_x_69:
[----:B------:R-:W-:Y:S01]  /*5810*/  BSSY B1, `(.L_x_90) ;  /* 0x0000006000017945 */ /* 0x000fe20003800000 */
[----:B------:R-:W-:-:S07]  /*5820*/  IMAD.MOV.U32 R15, RZ, RZ, -0x1 ;  /* 0xffffffffff0f7424 */ /* 0x000fce00078e00ff */
[----:B------:R-:W-:Y:S05]  /*5830*/  WARPSYNC.COLLECTIVE R15, `(.L_x_91) ;  /* 0x000000000f0c7348 */ /* 0x000fea0003c00000 */
[----:B------:R-:W-:Y:S02]  /*5840*/  ELECT P6, UR62, PT ;  /* 0x00000000003e782f */ /* 0x000fe400038c0000 */
[----:B------:R-:W-:Y:S01]  /*5850*/  MOV R14, UR62 ;  /* 0x0000003e000e7c02 */ /* 0x000fe20008000f00 */
[----:B------:R-:W-:Y:S10]  /*5860*/  ENDCOLLECTIVE ;  /* 0x000000000000791b */ /* 0x000ff40003800000 */
.L_x_91:
[----:B------:R-:W-:Y:S05]  /*5870*/  BSYNC B1 ;  /* 0x0000000000017941 */ /* 0x000fea0003800000 */
.L_x_90:
[----:B------:R-:W-:Y:S05]  /*5880*/  BRA `(.L_x_92) ;  /* 0xffffffec00f07947 */ /* 0x000fea000383ffff */
.L_x_72:
[----:B-1----:R1:W2:Y:S02]  /*5890*/  SYNCS.PHASECHK.TRANS64.TRYWAIT P0, [R24+URZ+0x30], R5 ;  /* 0x00003005180075a7 */ /* 0x0022a4000800017f */
[----:B--2---:R-:W-:Y:S05]  /*58a0*/  @!P0 NANOSLEEP.SYNCS 0x989680 ;  /* 0x009896800000895d */ /* 0x004fea0003900000 */
[----:B------:R-:W2:Y:S02]  /*58b0*/  @!P0 SYNCS.PHASECHK.TRANS64 P0, [R24+URZ+0x30], R5 ;  /* 0x00003005180085a7 */ /* 0x000ea4000800007f */
[----:B--2---:R-:W-:Y:S05]  /*58c0*/  @!P0 BRA `(.L_x_72) ;  /* 0xfffffffc00f08947 */ /* 0x004fea000383ffff */
[----:B------:R-:W-:Y:S05]  /*58d0*/  BRA `(.L_x_93) ;  /* 0xfffffff000287947 */ /* 0x000fea000383ffff */
.L_x_80:
[----:B------:R-:W-:Y:S01]  /*58e0*/  BSSY B0, `(.L_x_94) ;  /* 0x0000006000007945 */ /* 0x000fe20003800000 */
[----:B------:R-:W-:-:S07]  /*58f0*/  IMAD.MOV.U32 R15, RZ, RZ, -0x1 ;  /* 0xffffffffff0f7424 */ /* 0x000fce00078e00ff */
[----:B------:R-:W-:Y:S05]  /*5900*/  WARPSYNC.COLLECTIVE R15, `(.L_x_95) ;  /* 0x000000000f0c7348 */ /* 0x000fea0003c00000 */
[----:B------:R-:W-:Y:S02]  /*5910*/  ELECT P6, UR62, PT ;  /* 0x00000000003e782f */ /* 0x000fe400038c0000 */
[----:B------:R-:W-:Y:S01]  /*5920*/  MOV R14, UR62 ;  /* 0x0000003e000e7c02 */ /* 0x000fe20008000f00 */
[----:B------:R-:W-:Y:S10]  /*5930*/  ENDCOLLECTIVE ;  /* 0x000000000000791b */ /* 0x000ff40003800000 */
.L_x_95:
[----:B------:R-:W-:Y:S05]  /*5940*/  BSYNC B0 ;  /* 0x0000000000007941 */ /* 0x000fea0003800000 */
.L_x_94:
[----:B------:R-:W-:Y:S05]  /*5950*/  BRA `(.L_x_96) ;  /* 0xfffffff800847947 */ /* 0x000fea000383ffff */
.L_x_84:
[----:B0-----:R0:W1:Y:S02]  /*5960*/  SYNCS.PHASECHK.TRANS64.TRYWAIT P0, [R7+URZ], R2 ;  /* 0x00000002070075a7 */ /* 0x001064000800017f */
[----:B-1----:R-:W-:Y:S05]  /*5970*/  @!P0 NANOSLEEP.SYNCS 0x989680 ;  /* 0x009896800000895d */ /* 0x002fea0003900000 */
[----:B------:R-:W1:Y:S02]  /*5980*/  @!P0 SYNCS.PHASECHK.TRANS64 P0, [R7+URZ], R2 ;  /* 0x00000002070085a7 */ /* 0x000e64000800007f */
[----:B-1----:R-:W-:Y:S05]  /*5990*/  @!P0 BRA `(.L_x_84) ;  /* 0xfffffffc00f08947 */ /* 0x002fea000383ffff */
[----:B------:R-:W-:Y:S05]  /*59a0*/  BRA `(.L_x_97) ;  /* 0xfffffff800c47947 */ /* 0x000fea000383ffff */
.L_x_85:
[----:B0-----:R0:W1:Y:S02]  /*59b0*/  SYNCS.PHASECHK.TRANS64.TRYWAIT P0, [R9+URZ], R4 ;  /* 0x00000004090075a7 */ /* 0x001064000800017f */
[----:B-1----:R-:W-:Y:S05]  /*59c0*/  @!P0 NANOSLEEP.SYNCS 0x989680 ;  /* 0x009896800000895d */ /* 0x002fea0003900000 */
[----:B------:R-:W1:Y:S02]  /*59d0*/  @!P0 SYNCS.PHASECHK.TRANS64 P0, [R9+URZ], R4 ;  /* 0x00000004090085a7 */ /* 0x000e64000800007f */
[----:B-1----:R-:W-:Y:S05]  /*59e0*/  @!P0 BRA `(.L_x_85) ;  /* 0xfffffffc00f08947 */ /* 0x002fea000383ffff */
[----:B------:R-:W-:Y:S05]  /*59f0*/  BRA `(.L_x_98) ;  /* 0xfffffff800d47947 */ /* 0x000fea000383ffff */
.L_x_86:
[----:B0-----:R0:W1:Y:S02]  /*5a00*/  SYNCS.PHASECHK.TRANS64.TRYWAIT P0, [R6+URZ], R5 ;  /* 0x00000005060075a7 */ /* 0x001064000800017f */
[----:B-1----:R-:W-:Y:S05]  /*5a10*/  @!P0 NANOSLEEP.SYNCS 0x989680 ;  /* 0x009896800000895d */ /* 0x002fea0003900000 */
[----:B------:R-:W1:Y:S02]  /*5a20*/  @!P0 SYNCS.PHASECHK.TRANS64 P0, [R6+URZ], R5 ;  /* 0x00000005060085a7 */ /* 0x000e64000800007f */
[----:B-1----:R-:W-:Y:S05]  /*5a30*/  @!P0 BRA `(.L_x_86) ;  /* 0xfffffffc00f08947 */ /* 0x002fea000383ffff */
[----:B------:R-:W-:Y:S05]  /*5a40*/  BRA `(.L_x_99) ;  /* 0xfffffff800e47947 */ /* 0x000fea000383ffff */
.L_x_87:
[----:B0-----:R0:W1:Y:S02]  /*5a50*/  SYNCS.PHASECHK.TRANS64.TRYWAIT P0, [R9+URZ], R4 ;  /* 0x00000004090075a7 */ /* 0x001064000800017f */
[----:B-1----:R-:W-:Y:S05]  /*5a60*/  @!P0 NANOSLEEP.SYNCS 0x989680 ;  /* 0x009896800000895d */ /* 0x002fea0003900000 */
[----:B------:R-:W1:Y:S02]  /*5a70*/  @!P0 SYNCS.PHASECHK.TRANS64 P0, [R9+URZ], R4 ;  /* 0x00000004090085a7 */ /* 0x000e64000800007f */
[----:B-1----:R-:W-:Y:S05]  /*5a80*/  @!P0 BRA `(.L_x_87) ;  /* 0xfffffffc00f08947 */ /* 0x002fea000383ffff */
[----:B------:R-:W-:Y:S05]  /*5a90*/  BRA `(.L_x_100) ;  /* 0xfffffff800f47947 */ /* 0x000fea000383ffff */
.L_x_88:
[----:B-1----:R1:W2:Y:S02]  /*5aa0*/  SYNCS.PHASECHK.TRANS64.TRYWAIT P0, [R6+URZ], R5 ;  /* 0x00000005060075a7 */ /* 0x0022a4000800017f */
[----:B--2---:R-:W-:Y:S05]  /*5ab0*/  @!P0 NANOSLEEP.SYNCS 0x989680 ;  /* 0x009896800000895d */ /* 0x004fea0003900000 */
[----:B------:R-:W2:Y:S02]  /*5ac0*/  @!P0 SYNCS.PHASECHK.TRANS64 P0, [R6+URZ], R5 ;  /* 0x00000005060085a7 */ /* 0x000ea4000800007f */
[----:B--2---:R-:W-:Y:S05]  /*5ad0*/  @!P0 BRA `(.L_x_88) ;  /* 0xfffffffc00f08947 */ /* 0x004fea000383ffff */
[----:B------:R-:W-:Y:S05]  /*5ae0*/  BRA `(.L_x_101) ;  /* 0xfffffff800fc7947 */ /* 0x000fea000383ffff */
.L_x_102:
[----:B------:R-:W-:-:S00]  /*5af0*/  BRA `(.L_x_102) ;  /* 0xfffffffc00fc7947 */ /* 0x000fc0000383ffff */
[----:B------:R-:W-:-:S00]  /*5b00*/  NOP ;  /* 0x0000000000007918 */ /* 0x000fc00000000000 */
[----:B------:R-:W-:-:S00]  /*5b10*/  NOP ;  /* 0x0000000000007918 */ /* 0x000fc00000000000 */
[----:B------:R-:W-:-:S00]  /*5b20*/  NOP ;  /* 0x0000000000007918 */ /* 0x000fc00000000000 */
[----:B------:R-:W-:-:S00]  /*5b30*/  NOP ;  /* 0x0000000000007918 */ /* 0x000fc00000000000 */
[----:B------:R-:W-:-:S00]  /*5b40*/  NOP ;  /* 0x0000000000007918 */ /* 0x000fc00000000000 */
[----:B------:R-:W-:-:S00]  /*5b50*/  NOP ;  /* 0x0000000000007918 */ /* 0x000fc00000000000 */
[----:B------:R-:W-:-:S00]  /*5b60*/  NOP ;  /* 0x0000000000007918 */ /* 0x000fc00000000000 */
[----:B------:R-:W-:-:S00]  /*5b70*/  NOP ;  /* 0x0000000000007918 */ /* 0x000fc00000000000 */
.L_x_103:


//--------------------- .nv.global.init           --------------------------
	.section	.nv.global.init,"aw",@progbits
.nv.global.init:
	.type		$str$22,@object
	.size		$str$22,($str$23 - $str$22)
$str$22:
        /*0000*/ 	.byte	0x6b, 0x5f, 0x74, 0x69, 0x6c, 0x65, 0x5f, 0x63, 0x6f, 0x75, 0x6e, 0x74, 0x20, 0x3e, 0x3d, 0x20
        /*0010*/ 	.byte	0x31, 0x00
	.type		$str$23,@object
	.size		$str$23,(__unnamed_1 - $str$23)
$str$23:
        /*0012*/ 	.byte	0x2f, 0x74, 0x6d, 0x70, 0x2f, 0x63, 0x75, 0x74, 0x6c, 0x61, 0x73, 0x73, 0x5f, 0x73, 0x77, 0x65
        /*0022*/ 	.byte	0x65, 0x70, 0x5f, 0x73, 0x72, 0x63, 0x2f, 0x69, 0x6e, 0x63, 0x6c, 0x75, 0x64, 0x65, 0x2f, 0x63
        /*0032*/ 	.byte	0x75, 0x74, 0x6c, 0x61, 0x73, 0x73, 0x2f, 0x67, 0x65, 0x6d, 0x6d, 0x2f, 0x63, 0x6f, 0x6c, 0x6c
        /*0042*/ 	.byte	0x65, 0x63, 0x74, 0x69, 0x76, 0x65, 0x2f, 0x73, 0x6d, 0x39, 0x30, 0x5f, 0x6d, 0x6d, 0x61, 0x5f
        /*0052*/ 	.byte	0x74, 0x6d, 0x61, 0x5f, 0x67, 0x6d, 0x6d, 0x61, 0x5f, 0x73, 0x73, 0x5f, 0x77, 0x61, 0x72, 0x70
        /*0062*/ 	.byte	0x73, 0x70, 0x65, 0x63, 0x69, 0x61, 0x6c, 0x69, 0x7a, 0x65, 0x64, 0x2e, 0x68, 0x70, 0x70, 0x00
	.type		__unnamed_1,@object
	.size		__unnamed_1,(.L_0 - __unnamed_1)
__unnamed_1:
        /*0072*/ 	.byte	0x76, 0x6f, 0x69, 0x64, 0x20, 0x63, 0x75, 0x74, 0x6c, 0x61, 0x73, 0x73, 0x3a, 0x3a, 0x67, 0x65
        /* <DEDUP_REMOVED lines=180> */
        /*0bc2*/ 	.byte	0x69, 0x64, 0x65, 0x6e, 0x74, 0x69, 0x74, 0x79, 0x5d, 0x00
.L_0:


//--------------------- .nv.shared._ZN7cutlass13device_kernelINS_4gemm6kernel13GemmUniversalIN4cute5tupleIJiiiiEEENS1_10collective13CollectiveMmaINS1_34MainloopSm90TmaGmmaWarpSpecializedILi6ENS5_IJNS4_1CILi2EEENSA_ILi1EEESC_EEENS1_35KernelTmaWarpSpecializedCooperativeEEENS5_IJNSA_ILi512EEENSA_ILi8EEENSA_ILi32EEEEEENS_10bfloat16_tENS5_IJlSC_lEEESK_SL_NS4_8TiledMMAINS4_8MMA_AtomIJNS4_4SM904GMMA26MMA_64x8x16_F32BF16BF16_SSILNSP_5MajorE0ELSR_0ELNSP_7ScaleInE1ELSS_1EEEEEENS4_6LayoutISD_NS5_IJSC_NSA_ILi0EEESW_EEEEENS5_IJNS4_10UnderscoreESZ_SZ_EEEEENS4_13SM90_TMA_LOADENS4_14ComposedLayoutINS4_7SwizzleILi2ELi4ELi3EEENS4_18smem_ptr_flag_bitsILi16EEENSV_INS5_IJSH_SI_EEENS5_IJSI_SC_EEEEEEEvNS4_8identityENS4_23SM90_TMA_LOAD_MULTICASTES1B_vS1C_EENS_8epilogue10collective6detail29Sm90TmaWarpSpecializedAdapterINS1G_15DefaultEpilogueISK_SL_SL_NS1F_6thread17LinearCombinationISK_Li1EffLNS1K_9ScaleType4KindE0ELNS_15FloatRoundStyleE2ESK_EENS1_15EpilogueDefaultEEEEEvvEEEEvNT_6ParamsE --------------------------
	.section	.nv.shared._ZN7cutlass13device_kernelINS_4gemm6kernel13GemmUniversalIN4cute5tupleIJiiiiEEENS1_10collective13CollectiveMmaINS1_34MainloopSm90TmaGmmaWarpSpecializedILi6ENS5_IJNS4_1CILi2EEENSA_ILi1EEESC_EEENS1_35KernelTmaWarpSpecializedCooperativeEEENS5_IJNSA_ILi512EEENSA_ILi8EEENSA_ILi32EEEEEENS_10bfloat16_tENS5_IJlSC_lEEESK_SL_NS4_8TiledMMAINS4_8MMA_AtomIJNS4_4SM904GMMA26MMA_64x8x16_F32BF16BF16_SSILNSP_5MajorE0ELSR_0ELNSP_7ScaleInE1ELSS_1EEEEEENS4_6LayoutISD_NS5_IJSC_NSA_ILi0EEESW_EEEEENS5_IJNS4_10UnderscoreESZ_SZ_EEEEENS4_13SM90_TMA_LOADENS4_14ComposedLayoutINS4_7SwizzleILi2ELi4ELi3EEENS4_18smem_ptr_flag_bitsILi16EEENSV_INS5_IJSH_SI_EEENS5_IJSI_SC_EEEEEEEvNS4_8identityENS4_23SM90_TMA_LOAD_MULTICASTES1B_vS1C_EENS_8epilogue10collective6detail29Sm90TmaWarpSpecializedAdapterINS1G_15DefaultEpilogueISK_SL_SL_NS1F_6thread17LinearCombinationISK_Li1EffLNS1K_9ScaleType4KindE0ELNS_15FloatRoundStyleE2ESK_EENS1_15EpilogueDefaultEEEEEvvEEEEvNT_6ParamsE,"aw",@nobits
	.sectionflags	@""
	.align	16
	.zero		1024


//--------------------- .nv.shared.reserved.0     --------------------------
	.section	.nv.shared.reserved.0,"aw",@nobits
	.weak		__nv_reservedSMEM_offset_0_alias
	.size		__nv_reservedSMEM_offset_0_alias, 0, 0
	.other		__nv_reservedSMEM_offset_0_alias,@"STO_CUDA_RESERVED_SHARED STV_DEFAULT"
__nv_reservedSMEM_offset_0_alias:
	.zero		0


//--------------------- .nv.global                --------------------------
	.section	.nv.global,"aw",@nobits
.nv.global:
	.type		_ZN40_INTERNAL_03d1b32c_4_k_cu_849e2a35_179134cute1_E,@object
	.size		_ZN40_INTERNAL_03d1b32c_4_k_cu_849e2a35_179134cute1_E,(_ZN40_INTERNAL_03d1b32c_4_k_cu_849e2a35_179134cuda3std3__45__cpo6cbeginE - _ZN40_INTERNAL_03d1b32c_4_k_cu_849e2a35_179134cute1_E)
_ZN40_INTERNAL_03d1b32c_4_k_cu_849e2a35_179134cute1_E:
	.zero		1
	.type		_ZN40_INTERNAL_03d1b32c_4_k_cu_849e2a35_179134cuda3std3__45__cpo6cbeginE,@object
	.size		_ZN40_INTERNAL_03d1b32c_4_k_cu_849e2a35_179134cuda3std3__45__cpo6cbeginE,(_ZN40_INTERNAL_03d1b32c_4_k_cu_849e2a35_179134cuda3std3__48in_placeE - _ZN40_INTERNAL_03d1b32c_4_k_cu_849e2a35_179134cuda3std3__45__cpo6cbeginE)
_ZN40_INTERNAL_03d1b32c_4_k_cu_849e2a35_179134cuda3std3__45__cpo6cbeginE:
	.zero		1
	.type		_ZN40_INTERNAL_03d1b32c_4_k_cu_849e2a35_179134cuda3std3__48in_placeE,@object
	.size		_ZN40_INTERNAL_03d1b32c_4_k_cu_849e2a35_179134cuda3std3__48in_placeE,(_ZN40_INTERNAL_03d1b32c_4_k_cu_849e2a35_179134cuda3std6ranges3__45__cpo9iter_moveE - _ZN40_INTERNAL_03d1b32c_4_k_cu_849e2a35_179134cuda3std3__48in_placeE)
_ZN40_INTERNAL_03d1b32c_4_k_cu_849e2a35_179134cuda3std3__48in_placeE:
	.zero		1
	.type		_ZN40_INTERNAL_03d1b32c_4_k_cu_849e2a35_179134cuda3std6ranges3__45__cpo9iter_moveE,@object
	.size		_ZN40_INTERNAL_03d1b32c_4_k_cu_849e2a35_179134cuda3std6ranges3__45__cpo9iter_moveE,(_ZN40_INTERNAL_03d1b32c_4_k_cu_849e2a35_179134cuda3std3__45__cpo5beginE - _ZN40_INTERNAL_03d1b32c_4_k_cu_849e2a35_179134cuda3std6ranges3__45__cpo9iter_moveE)
_ZN40_INTERNAL_03d1b32c_4_k_cu_849e2a35_179134cuda3std6ranges3__45__cpo9iter_moveE:
	.zero		1
	.type		_ZN40_INTERNAL_03d1b32c_4_k_cu_849e2a35_179134cuda3std3__45__cpo5beginE,@object
	.size		_ZN40_INTERNAL_03d1b32c_4_k_cu_849e2a35_179134cuda3std3__45__cpo5beginE,(_ZN40_INTERNAL_03d1b32c_4_k_cu_849e2a35_179134cuda3std3__442_GLOBAL__N__03d1b32c_4_k_cu_849e2a35_179136ignoreE - _ZN40_INTERNAL_03d1b32c_4_k_cu_849e2a35_179134cuda3std3__45__cpo5beginE)
_ZN40_INTERNAL_03d1b32c_4_k_cu_849e2a35_179134cuda3std3__45__cpo5beginE:
	.zero		1
	.type		_ZN40_INTERNAL_03d1b32c_4_k_cu_849e2a35_179134cuda3std3__442_GLOBAL__N__03d1b32c_4_k_cu_849e2a35_179136ignoreE,@object
	.size		_ZN40_INTERNAL_03d1b32c_4_k_cu_849e2a35_179134cuda3std3__442_GLOBAL__N__03d1b32c_4_k_cu_849e2a35_179136ignoreE,(_ZN40_INTERNAL_03d1b32c_4_k_cu_849e2a35_179134cute7productE - _ZN40_INTERNAL_03d1b32c_4_k_cu_849e2a35_179134cuda3std3__442_GLOBAL__N__03d1b32c_4_k_cu_849e2a35_179136ignoreE)
_ZN40_INTERNAL_03d1b32c_4_k_cu_849e2a35_179134cuda3std3__442_GLOBAL__N__03d1b32c_4_k_cu_849e2a35_179136ignoreE:
	.zero		1
	.type		_ZN40_INTERNAL_03d1b32c_4_k_cu_849e2a35_179134cute7productE,@object
	.size		_ZN40_INTERNAL_03d1b32c_4_k_cu_849e2a35_179134cute7productE,(_ZN40_INTERNAL_03d1b32c_4_k_cu_849e2a35_179134cuda3std3__45__cpo3endE - _ZN40_INTERNAL_03d1b32c_4_k_cu_849e2a35_179134cute7productE)
_ZN40_INTERNAL_03d1b32c_4_k_cu_849e2a35_179134cute7productE:
	.zero		1
	.type		_ZN40_INTERNAL_03d1b32c_4_k_cu_849e2a35_179134cuda3std3__45__cpo3endE,@object
	.size		_ZN40_INTERNAL_03d1b32c_4_k_cu_849e2a35_179134cuda3std3__45__cpo3endE,(_ZN40_INTERNAL_03d1b32c_4_k_cu_849e2a35_179134cuda3std3__419piecewise_constructE - _ZN40_INTERNAL_03d1b32c_4_k_cu_849e2a35_179134cuda3std3__45__cpo3endE)
_ZN40_INTERNAL_03d1b32c_4_k_cu_849e2a35_179134cuda3std3__45__cpo3endE:
	.zero		1
	.type		_ZN40_INTERNAL_03d1b32c_4_k_cu_849e2a35_179134cuda3std3__419piecewise_constructE,@object
	.size		_ZN40_INTERNAL_03d1b32c_4_k_cu_849e2a35_179134cuda3std3__419piecewise_constructE,(_ZN40_INTERNAL_03d1b32c_4_k_cu_849e2a35_179134cuda3std3__45__cpo4cendE - _ZN40_INTERNAL_03d1b32c_4_k_cu_849e2a35_179134cuda3std3__419piecewise_constructE)
_ZN40_INTERNAL_03d1b32c_4_k_cu_849e2a35_179134cuda3std3__419piecewise_constructE:
	.zero		1
	.type		_ZN40_INTERNAL_03d1b32c_4_k_cu_849e2a35_179134cuda3std3__45__cpo4cendE,@object
	.size		_ZN40_INTERNAL_03d1b32c_4_k_cu_849e2a35_179134cuda3std3__45__cpo4cendE,(_ZN40_INTERNAL_03d1b32c_4_k_cu_849e2a35_179134cuda3std6ranges3__45__cpo4swapE - _ZN40_INTERNAL_03d1b32c_4_k_cu_849e2a35_179134cuda3std3__45__cpo4cendE)
_ZN40_INTERNAL_03d1b32c_4_k_cu_849e2a35_179134cuda3std3__45__cpo4cendE:
	.zero		1
	.type		_ZN40_INTERNAL_03d1b32c_4_k_cu_849e2a35_179134cuda3std6ranges3__45__cpo4swapE,@object
	.size		_ZN40_INTERNAL_03d1b32c_4_k_cu_849e2a35_179134cuda3std6ranges3__45__cpo4swapE,(.L_8 - _ZN40_INTERNAL_03d1b32c_4_k_cu_849e2a35_179134cuda3std6ranges3__45__cpo4swapE)
_ZN40_INTERNAL_03d1b32c_4_k_cu_849e2a35_179134cuda3std6ranges3__45__cpo4swapE:
	.zero		1
.L_8:


//--------------------- .nv.constant0._ZN7cutlass13device_kernelINS_4gemm6kernel13GemmUniversalIN4cute5tupleIJiiiiEEENS1_10collective13CollectiveMmaINS1_34MainloopSm90TmaGmmaWarpSpecializedILi6ENS5_IJNS4_1CILi2EEENSA_ILi1EEESC_EEENS1_35KernelTmaWarpSpecializedCooperativeEEENS5_IJNSA_ILi512EEENSA_ILi8EEENSA_ILi32EEEEEENS_10bfloat16_tENS5_IJlSC_lEEESK_SL_NS4_8TiledMMAINS4_8MMA_AtomIJNS4_4SM904GMMA26MMA_64x8x16_F32BF16BF16_SSILNSP_5MajorE0ELSR_0ELNSP_7ScaleInE1ELSS_1EEEEEENS4_6LayoutISD_NS5_IJSC_NSA_ILi0EEESW_EEEEENS5_IJNS4_10UnderscoreESZ_SZ_EEEEENS4_13SM90_TMA_LOADENS4_14ComposedLayoutINS4_7SwizzleILi2ELi4ELi3EEENS4_18smem_ptr_flag_bitsILi16EEENSV_INS5_IJSH_SI_EEENS5_IJSI_SC_EEEEEEEvNS4_8identityENS4_23SM90_TMA_LOAD_MULTICASTES1B_vS1C_EENS_8epilogue10collective6detail29Sm90TmaWarpSpecializedAdapterINS1G_15DefaultEpilogueISK_SL_SL_NS1F_6thread17LinearCombinationISK_Li1EffLNS1K_9ScaleType4KindE0ELNS_15FloatRoundStyleE2ESK_EENS1_15EpilogueDefaultEEEEEvvEEEEvNT_6ParamsE --------------------------
	.section	.nv.constant0._ZN7cutlass13device_kernelINS_4gemm6kernel13GemmUniversalIN4cute5tupleIJiiiiEEENS1_10collective13CollectiveMmaINS1_34MainloopSm90TmaGmmaWarpSpecializedILi6ENS5_IJNS4_1CILi2EEENSA_ILi1EEESC_EEENS1_35KernelTmaWarpSpecializedCooperativeEEENS5_IJNSA_ILi512EEENSA_ILi8EEENSA_ILi32EEEEEENS_10bfloat16_tENS5_IJlSC_lEEESK_SL_NS4_8TiledMMAINS4_8MMA_AtomIJNS4_4SM904GMMA26MMA_64x8x16_F32BF16BF16_SSILNSP_5MajorE0ELSR_0ELNSP_7ScaleInE1ELSS_1EEEEEENS4_6LayoutISD_NS5_IJSC_NSA_ILi0EEESW_EEEEENS5_IJNS4_10UnderscoreESZ_SZ_EEEEENS4_13SM90_TMA_LOADENS4_14ComposedLayoutINS4_7SwizzleILi2ELi4ELi3EEENS4_18smem_ptr_flag_bitsILi16EEENSV_INS5_IJSH_SI_EEENS5_IJSI_SC_EEEEEEEvNS4_8identityENS4_23SM90_TMA_LOAD_MULTICASTES1B_vS1C_EENS_8epilogue10collective6detail29Sm90TmaWarpSpecializedAdapterINS1G_15DefaultEpilogueISK_SL_SL_NS1F_6thread17LinearCombinationISK_Li1EffLNS1K_9ScaleType4KindE0ELNS_15FloatRoundStyleE2ESK_EENS1_15EpilogueDefaultEEEEEvvEEEEvNT_6ParamsE,"a",@progbits
	.sectionflags	@""
	.align	4
.nv.constant0._ZN7cutlass13device_kernelINS_4gemm6kernel13GemmUniversalIN4cute5tupleIJiiiiEEENS1_10collective13CollectiveMmaINS1_34MainloopSm90TmaGmmaWarpSpecializedILi6ENS5_IJNS4_1CILi2EEENSA_ILi1EEESC_EEENS1_35KernelTmaWarpSpecializedCooperativeEEENS5_IJNSA_ILi512EEENSA_ILi8EEENSA_ILi32EEEEEENS_10bfloat16_tENS5_IJlSC_lEEESK_SL_NS4_8TiledMMAINS4_8MMA_AtomIJNS4_4SM904GMMA26MMA_64x8x16_F32BF16BF16_SSILNSP_5MajorE0ELSR_0ELNSP_7ScaleInE1ELSS_1EEEEEENS4_6LayoutISD_NS5_IJSC_NSA_ILi0EEESW_EEEEENS5_IJNS4_10UnderscoreESZ_SZ_EEEEENS4_13SM90_TMA_LOADENS4_14ComposedLayoutINS4_7SwizzleILi2ELi4ELi3EEENS4_18smem_ptr_flag_bitsILi16EEENSV_INS5_IJSH_SI_EEENS5_IJSI_SC_EEEEEEEvNS4_8identityENS4_23SM90_TMA_LOAD_MULTICASTES1B_vS1C_EENS_8epilogue10collective6detail29Sm90TmaWarpSpecializedAdapterINS1G_15DefaultEpilogueISK_SL_SL_NS1F_6thread17LinearCombinationISK_Li1EffLNS1K_9ScaleType4KindE0ELNS_15FloatRoundStyleE2ESK_EENS1_15EpilogueDefaultEEEEEvvEEEEvNT_6ParamsE:
	.zero		1664


//--------------------- SYMBOLS --------------------------

	.type		.nv.reservedSmem.offset0,@object
	.size		.nv.reservedSmem.offset0,0x4
	.type		__assertfail,@function
